//
// Generated by NVIDIA NVVM Compiler
//
// Compiler Build ID: CL-36424714
// Cuda compilation tools, release 13.0, V13.0.88
// Based on NVVM 20.0.0
//

.version 9.0
.target sm_100
.address_size 64

	// .globl	_Z11gauss_solveiPfS_i
// _ZZ11gauss_solveiPfS_iE1m has been demoted
// _ZZ11gauss_solveiPfS_iE3tmp has been demoted

.visible .entry _Z11gauss_solveiPfS_i(
	.param .u32 _Z11gauss_solveiPfS_i_param_0,
	.param .u64 .ptr .align 1 _Z11gauss_solveiPfS_i_param_1,
	.param .u64 .ptr .align 1 _Z11gauss_solveiPfS_i_param_2,
	.param .u32 _Z11gauss_solveiPfS_i_param_3
)
{
	.reg .pred 	%p<10>;
	.reg .b32 	%r<24>;
	.reg .b32 	%f<14>;
	.reg .b64 	%rd<17>;
	// demoted variable
	.shared .align 4 .b8 _ZZ11gauss_solveiPfS_iE1m[128];
	// demoted variable
	.shared .align 4 .b8 _ZZ11gauss_solveiPfS_iE3tmp[128];
	ld.param.u32 	%r5, [_Z11gauss_solveiPfS_i_param_0];
	ld.param.u64 	%rd1, [_Z11gauss_solveiPfS_i_param_1];
	ld.param.u64 	%rd2, [_Z11gauss_solveiPfS_i_param_2];
	ld.param.u32 	%r6, [_Z11gauss_solveiPfS_i_param_3];
	mov.u32 	%r7, %ctaid.x;
	mov.u32 	%r8, %ntid.x;
	mov.u32 	%r1, %tid.x;
	mad.lo.s32 	%r2, %r7, %r8, %r1;
	mov.u32 	%r9, %ctaid.y;
	mov.u32 	%r10, %ntid.y;
	mov.u32 	%r3, %tid.y;
	mad.lo.s32 	%r4, %r9, %r10, %r3;
	setp.ge.s32 	%p1, %r2, %r6;
	setp.le.s32 	%p2, %r2, %r5;
	or.pred  	%p3, %p2, %p1;
	setp.lt.s32 	%p4, %r4, %r5;
	setp.ge.s32 	%p5, %r4, %r6;
	or.pred  	%p6, %p4, %p5;
	or.pred  	%p8, %p3, %p6;
	@%p8 bra 	$L__BB0_3;
	cvta.to.global.u64 	%rd3, %rd1;
	mul.lo.s32 	%r11, %r6, %r2;
	add.s32 	%r12, %r11, %r5;
	mul.wide.s32 	%rd4, %r12, 4;
	add.s64 	%rd5, %rd3, %rd4;
	ld.global.f32 	%f2, [%rd5];
	mul.lo.s32 	%r13, %r6, %r5;
	add.s32 	%r14, %r13, %r5;
	mul.wide.s32 	%rd6, %r14, 4;
	add.s64 	%rd7, %rd3, %rd6;
	ld.global.f32 	%f3, [%rd7];
	div.rn.f32 	%f4, %f2, %f3;
	shl.b32 	%r15, %r1, 2;
	mov.u32 	%r16, _ZZ11gauss_solveiPfS_iE1m;
	add.s32 	%r17, %r16, %r15;
	st.shared.f32 	[%r17], %f4;
	add.s32 	%r18, %r13, %r4;
	mul.wide.s32 	%rd8, %r18, 4;
	add.s64 	%rd9, %rd3, %rd8;
	ld.global.f32 	%f5, [%rd9];
	shl.b32 	%r19, %r3, 2;
	mov.u32 	%r20, _ZZ11gauss_solveiPfS_iE3tmp;
	add.s32 	%r21, %r20, %r19;
	st.shared.f32 	[%r21], %f5;
	bar.sync 	0;
	ld.shared.f32 	%f1, [%r17];
	ld.shared.f32 	%f6, [%r21];
	mul.f32 	%f7, %f1, %f6;
	add.s32 	%r22, %r11, %r4;
	mul.wide.s32 	%rd10, %r22, 4;
	add.s64 	%rd11, %rd3, %rd10;
	ld.global.f32 	%f8, [%rd11];
	sub.f32 	%f9, %f8, %f7;
	st.global.f32 	[%rd11], %f9;
	add.s32 	%r23, %r6, -1;
	setp.ne.s32 	%p9, %r4, %r23;
	@%p9 bra 	$L__BB0_3;
	cvta.to.global.u64 	%rd12, %rd2;
	mul.wide.s32 	%rd13, %r5, 4;
	add.s64 	%rd14, %rd12, %rd13;
	ld.global.f32 	%f10, [%rd14];
	mul.f32 	%f11, %f1, %f10;
	mul.wide.s32 	%rd15, %r2, 4;
	add.s64 	%rd16, %rd12, %rd15;
	ld.global.f32 	%f12, [%rd16];
	sub.f32 	%f13, %f12, %f11;
	st.global.f32 	[%rd16], %f13;
$L__BB0_3:
	ret;

}
	// .globl	_Z10part_pivotiPfS_i
.visible .entry _Z10part_pivotiPfS_i(
	.param .u32 _Z10part_pivotiPfS_i_param_0,
	.param .u64 .ptr .align 1 _Z10part_pivotiPfS_i_param_1,
	.param .u64 .ptr .align 1 _Z10part_pivotiPfS_i_param_2,
	.param .u32 _Z10part_pivotiPfS_i_param_3
)
{
	.reg .pred 	%p<34>;
	.reg .b32 	%r<128>;
	.reg .b32 	%f<113>;
	.reg .b64 	%rd<42>;

	ld.param.u32 	%r122, [_Z10part_pivotiPfS_i_param_0];
	ld.param.u64 	%rd3, [_Z10part_pivotiPfS_i_param_1];
	ld.param.u32 	%r63, [_Z10part_pivotiPfS_i_param_3];
	cvta.to.global.u64 	%rd1, %rd3;
	setp.ge.s32 	%p1, %r122, %r63;
	mov.b32 	%r113, 0;
	@%p1 bra 	$L__BB1_12;
	sub.s32 	%r1, %r63, %r122;
	and.b32  	%r2, %r1, 7;
	sub.s32 	%r67, %r122, %r63;
	setp.gt.u32 	%p2, %r67, -8;
	mov.f32 	%f112, 0fBF800000;
	mov.b32 	%r113, 0;
	mov.u32 	%r116, %r122;
	@%p2 bra 	$L__BB1_4;
	mad.lo.s32 	%r115, %r122, %r63, %r122;
	shl.b32 	%r4, %r63, 3;
	and.b32  	%r69, %r1, -8;
	neg.s32 	%r114, %r69;
	mov.f32 	%f112, 0fBF800000;
	mov.b32 	%r113, 0;
	mul.wide.s32 	%rd6, %r63, 4;
	mov.u32 	%r116, %r122;
$L__BB1_3:
	.pragma "nounroll";
	mul.wide.s32 	%rd4, %r115, 4;
	add.s64 	%rd5, %rd1, %rd4;
	ld.global.f32 	%f10, [%rd5];
	abs.f32 	%f11, %f10;
	setp.gt.f32 	%p3, %f11, %f112;
	selp.f32 	%f12, %f11, %f112, %p3;
	selp.b32 	%r70, %r116, %r113, %p3;
	add.s64 	%rd7, %rd5, %rd6;
	ld.global.f32 	%f13, [%rd7];
	abs.f32 	%f14, %f13;
	setp.gt.f32 	%p4, %f14, %f12;
	selp.f32 	%f15, %f14, %f12, %p4;
	add.s32 	%r71, %r116, 1;
	selp.b32 	%r72, %r71, %r70, %p4;
	add.s64 	%rd8, %rd7, %rd6;
	ld.global.f32 	%f16, [%rd8];
	abs.f32 	%f17, %f16;
	setp.gt.f32 	%p5, %f17, %f15;
	selp.f32 	%f18, %f17, %f15, %p5;
	add.s32 	%r73, %r116, 2;
	selp.b32 	%r74, %r73, %r72, %p5;
	add.s64 	%rd9, %rd8, %rd6;
	ld.global.f32 	%f19, [%rd9];
	abs.f32 	%f20, %f19;
	setp.gt.f32 	%p6, %f20, %f18;
	selp.f32 	%f21, %f20, %f18, %p6;
	add.s32 	%r75, %r116, 3;
	selp.b32 	%r76, %r75, %r74, %p6;
	add.s64 	%rd10, %rd9, %rd6;
	ld.global.f32 	%f22, [%rd10];
	abs.f32 	%f23, %f22;
	setp.gt.f32 	%p7, %f23, %f21;
	selp.f32 	%f24, %f23, %f21, %p7;
	add.s32 	%r77, %r116, 4;
	selp.b32 	%r78, %r77, %r76, %p7;
	add.s64 	%rd11, %rd10, %rd6;
	ld.global.f32 	%f25, [%rd11];
	abs.f32 	%f26, %f25;
	setp.gt.f32 	%p8, %f26, %f24;
	selp.f32 	%f27, %f26, %f24, %p8;
	add.s32 	%r79, %r116, 5;
	selp.b32 	%r80, %r79, %r78, %p8;
	add.s64 	%rd12, %rd11, %rd6;
	ld.global.f32 	%f28, [%rd12];
	abs.f32 	%f29, %f28;
	setp.gt.f32 	%p9, %f29, %f27;
	selp.f32 	%f30, %f29, %f27, %p9;
	add.s32 	%r81, %r116, 6;
	selp.b32 	%r82, %r81, %r80, %p9;
	add.s64 	%rd13, %rd12, %rd6;
	ld.global.f32 	%f31, [%rd13];
	abs.f32 	%f32, %f31;
	setp.gt.f32 	%p10, %f32, %f30;
	selp.f32 	%f112, %f32, %f30, %p10;
	add.s32 	%r83, %r116, 7;
	selp.b32 	%r113, %r83, %r82, %p10;
	add.s32 	%r116, %r116, 8;
	add.s32 	%r115, %r115, %r4;
	add.s32 	%r114, %r114, 8;
	setp.eq.s32 	%p11, %r114, 0;
	@%p11 bra 	$L__BB1_4;
	bra.uni 	$L__BB1_3;
$L__BB1_4:
	setp.eq.s32 	%p12, %r2, 0;
	@%p12 bra 	$L__BB1_12;
	and.b32  	%r9, %r1, 3;
	setp.lt.u32 	%p13, %r2, 4;
	@%p13 bra 	$L__BB1_7;
	mad.lo.s32 	%r85, %r116, %r63, %r122;
	mul.wide.s32 	%rd14, %r85, 4;
	add.s64 	%rd15, %rd1, %rd14;
	ld.global.f32 	%f33, [%rd15];
	abs.f32 	%f34, %f33;
	setp.gt.f32 	%p14, %f34, %f112;
	selp.f32 	%f35, %f34, %f112, %p14;
	selp.b32 	%r86, %r116, %r113, %p14;
	add.s32 	%r87, %r116, 1;
	mul.wide.s32 	%rd16, %r63, 4;
	add.s64 	%rd17, %rd15, %rd16;
	ld.global.f32 	%f36, [%rd17];
	abs.f32 	%f37, %f36;
	setp.gt.f32 	%p15, %f37, %f35;
	selp.f32 	%f38, %f37, %f35, %p15;
	selp.b32 	%r88, %r87, %r86, %p15;
	add.s32 	%r89, %r116, 2;
	add.s64 	%rd18, %rd17, %rd16;
	ld.global.f32 	%f39, [%rd18];
	abs.f32 	%f40, %f39;
	setp.gt.f32 	%p16, %f40, %f38;
	selp.f32 	%f41, %f40, %f38, %p16;
	selp.b32 	%r90, %r89, %r88, %p16;
	add.s32 	%r91, %r116, 3;
	add.s64 	%rd19, %rd18, %rd16;
	ld.global.f32 	%f42, [%rd19];
	abs.f32 	%f43, %f42;
	setp.gt.f32 	%p17, %f43, %f41;
	selp.f32 	%f112, %f43, %f41, %p17;
	selp.b32 	%r113, %r91, %r90, %p17;
	add.s32 	%r116, %r116, 4;
$L__BB1_7:
	setp.eq.s32 	%p18, %r9, 0;
	@%p18 bra 	$L__BB1_12;
	setp.eq.s32 	%p19, %r9, 1;
	@%p19 bra 	$L__BB1_10;
	mad.lo.s32 	%r93, %r116, %r63, %r122;
	mul.wide.s32 	%rd20, %r93, 4;
	add.s64 	%rd21, %rd1, %rd20;
	ld.global.f32 	%f44, [%rd21];
	abs.f32 	%f45, %f44;
	setp.gt.f32 	%p20, %f45, %f112;
	selp.f32 	%f46, %f45, %f112, %p20;
	selp.b32 	%r94, %r116, %r113, %p20;
	add.s32 	%r95, %r116, 1;
	mul.wide.s32 	%rd22, %r63, 4;
	add.s64 	%rd23, %rd21, %rd22;
	ld.global.f32 	%f47, [%rd23];
	abs.f32 	%f48, %f47;
	setp.gt.f32 	%p21, %f48, %f46;
	selp.f32 	%f112, %f48, %f46, %p21;
	selp.b32 	%r113, %r95, %r94, %p21;
	add.s32 	%r116, %r116, 2;
$L__BB1_10:
	and.b32  	%r96, %r1, 1;
	setp.eq.b32 	%p22, %r96, 1;
	not.pred 	%p23, %p22;
	@%p23 bra 	$L__BB1_12;
	mad.lo.s32 	%r97, %r116, %r63, %r122;
	mul.wide.s32 	%rd24, %r97, 4;
	add.s64 	%rd25, %rd1, %rd24;
	ld.global.f32 	%f49, [%rd25];
	abs.f32 	%f50, %f49;
	setp.gt.f32 	%p24, %f50, %f112;
	selp.b32 	%r113, %r116, %r113, %p24;
$L__BB1_12:
	setp.ge.s32 	%p25, %r122, %r63;
	@%p25 bra 	$L__BB1_25;
	mul.lo.s32 	%r22, %r113, %r63;
	mul.lo.s32 	%r23, %r63, %r122;
	sub.s32 	%r24, %r63, %r122;
	and.b32  	%r25, %r24, 15;
	sub.s32 	%r98, %r122, %r63;
	setp.gt.u32 	%p26, %r98, -16;
	@%p26 bra 	$L__BB1_16;
	and.b32  	%r99, %r24, -16;
	neg.s32 	%r120, %r99;
	add.s64 	%rd2, %rd1, 32;
	add.s32 	%r119, %r122, %r22;
	mad.lo.s32 	%r118, %r122, %r63, %r122;
$L__BB1_15:
	.pragma "nounroll";
	mul.wide.s32 	%rd26, %r119, 4;
	add.s64 	%rd27, %rd2, %rd26;
	mul.wide.s32 	%rd28, %r118, 4;
	add.s64 	%rd29, %rd2, %rd28;
	ld.global.f32 	%f51, [%rd27+-32];
	ld.global.f32 	%f52, [%rd29+-32];
	st.global.f32 	[%rd27+-32], %f52;
	st.global.f32 	[%rd29+-32], %f51;
	ld.global.f32 	%f53, [%rd27+-28];
	ld.global.f32 	%f54, [%rd29+-28];
	st.global.f32 	[%rd27+-28], %f54;
	st.global.f32 	[%rd29+-28], %f53;
	ld.global.f32 	%f55, [%rd27+-24];
	ld.global.f32 	%f56, [%rd29+-24];
	st.global.f32 	[%rd27+-24], %f56;
	st.global.f32 	[%rd29+-24], %f55;
	ld.global.f32 	%f57, [%rd27+-20];
	ld.global.f32 	%f58, [%rd29+-20];
	st.global.f32 	[%rd27+-20], %f58;
	st.global.f32 	[%rd29+-20], %f57;
	ld.global.f32 	%f59, [%rd27+-16];
	ld.global.f32 	%f60, [%rd29+-16];
	st.global.f32 	[%rd27+-16], %f60;
	st.global.f32 	[%rd29+-16], %f59;
	ld.global.f32 	%f61, [%rd27+-12];
	ld.global.f32 	%f62, [%rd29+-12];
	st.global.f32 	[%rd27+-12], %f62;
	st.global.f32 	[%rd29+-12], %f61;
	ld.global.f32 	%f63, [%rd27+-8];
	ld.global.f32 	%f64, [%rd29+-8];
	st.global.f32 	[%rd27+-8], %f64;
	st.global.f32 	[%rd29+-8], %f63;
	ld.global.f32 	%f65, [%rd27+-4];
	ld.global.f32 	%f66, [%rd29+-4];
	st.global.f32 	[%rd27+-4], %f66;
	st.global.f32 	[%rd29+-4], %f65;
	ld.global.f32 	%f67, [%rd27];
	ld.global.f32 	%f68, [%rd29];
	st.global.f32 	[%rd27], %f68;
	st.global.f32 	[%rd29], %f67;
	ld.global.f32 	%f69, [%rd27+4];
	ld.global.f32 	%f70, [%rd29+4];
	st.global.f32 	[%rd27+4], %f70;
	st.global.f32 	[%rd29+4], %f69;
	ld.global.f32 	%f71, [%rd27+8];
	ld.global.f32 	%f72, [%rd29+8];
	st.global.f32 	[%rd27+8], %f72;
	st.global.f32 	[%rd29+8], %f71;
	ld.global.f32 	%f73, [%rd27+12];
	ld.global.f32 	%f74, [%rd29+12];
	st.global.f32 	[%rd27+12], %f74;
	st.global.f32 	[%rd29+12], %f73;
	ld.global.f32 	%f75, [%rd27+16];
	ld.global.f32 	%f76, [%rd29+16];
	st.global.f32 	[%rd27+16], %f76;
	st.global.f32 	[%rd29+16], %f75;
	ld.global.f32 	%f77, [%rd27+20];
	ld.global.f32 	%f78, [%rd29+20];
	st.global.f32 	[%rd27+20], %f78;
	st.global.f32 	[%rd29+20], %f77;
	ld.global.f32 	%f79, [%rd27+24];
	ld.global.f32 	%f80, [%rd29+24];
	st.global.f32 	[%rd27+24], %f80;
	st.global.f32 	[%rd29+24], %f79;
	ld.global.f32 	%f81, [%rd27+28];
	ld.global.f32 	%f82, [%rd29+28];
	st.global.f32 	[%rd27+28], %f82;
	st.global.f32 	[%rd29+28], %f81;
	add.s32 	%r122, %r122, 16;
	add.s32 	%r120, %r120, 16;
	add.s32 	%r119, %r119, 16;
	add.s32 	%r118, %r118, 16;
	setp.ne.s32 	%p27, %r120, 0;
	@%p27 bra 	$L__BB1_15;
$L__BB1_16:
	setp.eq.s32 	%p28, %r25, 0;
	@%p28 bra 	$L__BB1_25;
	and.b32  	%r47, %r24, 7;
	setp.lt.u32 	%p29, %r25, 8;
	@%p29 bra 	$L__BB1_19;
	add.s32 	%r100, %r122, %r22;
	mul.wide.s32 	%rd30, %r100, 4;
	add.s64 	%rd31, %rd1, %rd30;
	ld.global.f32 	%f83, [%rd31];
	add.s32 	%r101, %r122, %r23;
	mul.wide.s32 	%rd32, %r101, 4;
	add.s64 	%rd33, %rd1, %rd32;
	ld.global.f32 	%f84, [%rd33];
	st.global.f32 	[%rd31], %f84;
	st.global.f32 	[%rd33], %f83;
	ld.global.f32 	%f85, [%rd31+4];
	ld.global.f32 	%f86, [%rd33+4];
	st.global.f32 	[%rd31+4], %f86;
	st.global.f32 	[%rd33+4], %f85;
	ld.global.f32 	%f87, [%rd31+8];
	ld.global.f32 	%f88, [%rd33+8];
	st.global.f32 	[%rd31+8], %f88;
	st.global.f32 	[%rd33+8], %f87;
	ld.global.f32 	%f89, [%rd31+12];
	ld.global.f32 	%f90, [%rd33+12];
	st.global.f32 	[%rd31+12], %f90;
	st.global.f32 	[%rd33+12], %f89;
	ld.global.f32 	%f91, [%rd31+16];
	ld.global.f32 	%f92, [%rd33+16];
	st.global.f32 	[%rd31+16], %f92;
	st.global.f32 	[%rd33+16], %f91;
	ld.global.f32 	%f93, [%rd31+20];
	ld.global.f32 	%f94, [%rd33+20];
	st.global.f32 	[%rd31+20], %f94;
	st.global.f32 	[%rd33+20], %f93;
	ld.global.f32 	%f95, [%rd31+24];
	ld.global.f32 	%f96, [%rd33+24];
	st.global.f32 	[%rd31+24], %f96;
	st.global.f32 	[%rd33+24], %f95;
	ld.global.f32 	%f97, [%rd31+28];
	ld.global.f32 	%f98, [%rd33+28];
	st.global.f32 	[%rd31+28], %f98;
	st.global.f32 	[%rd33+28], %f97;
	add.s32 	%r122, %r122, 8;
$L__BB1_19:
	setp.eq.s32 	%p30, %r47, 0;
	@%p30 bra 	$L__BB1_25;
	and.b32  	%r50, %r24, 3;
	setp.lt.u32 	%p31, %r47, 4;
	@%p31 bra 	$L__BB1_22;
	add.s32 	%r102, %r122, %r22;
	mul.wide.s32 	%rd34, %r102, 4;
	add.s64 	%rd35, %rd1, %rd34;
	ld.global.f32 	%f99, [%rd35];
	add.s32 	%r103, %r122, %r23;
	mul.wide.s32 	%rd36, %r103, 4;
	add.s64 	%rd37, %rd1, %rd36;
	ld.global.f32 	%f100, [%rd37];
	st.global.f32 	[%rd35], %f100;
	st.global.f32 	[%rd37], %f99;
	ld.global.f32 	%f101, [%rd35+4];
	ld.global.f32 	%f102, [%rd37+4];
	st.global.f32 	[%rd35+4], %f102;
	st.global.f32 	[%rd37+4], %f101;
	ld.global.f32 	%f103, [%rd35+8];
	ld.global.f32 	%f104, [%rd37+8];
	st.global.f32 	[%rd35+8], %f104;
	st.global.f32 	[%rd37+8], %f103;
	ld.global.f32 	%f105, [%rd35+12];
	ld.global.f32 	%f106, [%rd37+12];
	st.global.f32 	[%rd35+12], %f106;
	st.global.f32 	[%rd37+12], %f105;
	add.s32 	%r122, %r122, 4;
$L__BB1_22:
	setp.eq.s32 	%p32, %r50, 0;
	@%p32 bra 	$L__BB1_25;
	add.s32 	%r127, %r122, %r23;
	add.s32 	%r126, %r122, %r22;
	neg.s32 	%r125, %r50;
$L__BB1_24:
	.pragma "nounroll";
	mul.wide.s32 	%rd38, %r127, 4;
	add.s64 	%rd39, %rd1, %rd38;
	mul.wide.s32 	%rd40, %r126, 4;
	add.s64 	%rd41, %rd1, %rd40;
	ld.global.f32 	%f107, [%rd41];
	ld.global.f32 	%f108, [%rd39];
	st.global.f32 	[%rd41], %f108;
	st.global.f32 	[%rd39], %f107;
	add.s32 	%r127, %r127, 1;
	add.s32 	%r126, %r126, 1;
	add.s32 	%r125, %r125, 1;
	setp.ne.s32 	%p33, %r125, 0;
	@%p33 bra 	$L__BB1_24;
$L__BB1_25:
	ret;

}


// ===== COMPILED SASS (sm_100) =====

	.target	sm_100

	.elftype	@"ET_EXEC"


//--------------------- .note.nv.tkinfo           --------------------------
	.section	.note.nv.tkinfo,"",@"SHT_NOTE"
	.sectionflags	@"SHF_NOTE_NV_TKINFO"
	.tkinfo
        /*0018*/ 	.word	0x00000002
        /*0030*/ 	.string	""
        /*0030*/ 	.string	"ptxas"
        /*0030*/ 	.string	"Cuda compilation tools, release 13.0, V13.0.88"
        /*0030*/ 	.string	"Build cuda_13.0.r13.0/compiler.36424714_0"
        /*0030*/ 	.string	"-arch sm_100 -m 64 "



//--------------------- .note.nv.cuinfo           --------------------------
	.section	.note.nv.cuinfo,"",@"SHT_NOTE"
	.sectionflags	@"SHF_NOTE_NV_CUINFO"
        /*0018*/ 	.short	0x0002
        /*001a*/ 	.short	0x0064
        /*001c*/ 	.short	0x0082
	.zero		2


//--------------------- .nv.info                  --------------------------
	.section	.nv.info,"",@"SHT_CUDA_INFO"
	.align	4


	//----- nvinfo : EIATTR_REGCOUNT
	.align		4
        /*0000*/ 	.byte	0x04, 0x2f
        /*0002*/ 	.short	(.L_1 - .L_0)
	.align		4
.L_0:
        /*0004*/ 	.word	index@(_Z11gauss_solveiPfS_i)
        /*0008*/ 	.word	0x00000012


	//----- nvinfo : EIATTR_FRAME_SIZE
	.align		4
.L_1:
        /*000c*/ 	.byte	0x04, 0x11
        /*000e*/ 	.short	(.L_3 - .L_2)
	.align		4
.L_2:
        /*0010*/ 	.word	index@($__internal_0_$__cuda_sm3x_div_rn_noftz_f32_slowpath)
        /*0014*/ 	.word	0x00000000


	//----- nvinfo : EIATTR_FRAME_SIZE
	.align		4
.L_3:
        /*0018*/ 	.byte	0x04, 0x11
        /*001a*/ 	.short	(.L_5 - .L_4)
	.align		4
.L_4:
        /*001c*/ 	.word	index@(_Z11gauss_solveiPfS_i)
        /*0020*/ 	.word	0x00000000


	//----- nvinfo : EIATTR_REGCOUNT
	.align		4
.L_5:
        /*0024*/ 	.byte	0x04, 0x2f
        /*0026*/ 	.short	(.L_7 - .L_6)
	.align		4
.L_6:
        /*0028*/ 	.word	index@(_Z10part_pivotiPfS_i)
        /*002c*/ 	.word	0x00000020


	//----- nvinfo : EIATTR_FRAME_SIZE
	.align		4
.L_7:
        /*0030*/ 	.byte	0x04, 0x11
        /*0032*/ 	.short	(.L_9 - .L_8)
	.align		4
.L_8:
        /*0034*/ 	.word	index@(_Z10part_pivotiPfS_i)
        /*0038*/ 	.word	0x00000000


	//----- nvinfo : EIATTR_MIN_STACK_SIZE
	.align		4
.L_9:
        /*003c*/ 	.byte	0x04, 0x12
        /*003e*/ 	.short	(.L_11 - .L_10)
	.align		4
.L_10:
        /*0040*/ 	.word	index@(_Z10part_pivotiPfS_i)
        /*0044*/ 	.word	0x00000000


	//----- nvinfo : EIATTR_MIN_STACK_SIZE
	.align		4
.L_11:
        /*0048*/ 	.byte	0x04, 0x12
        /*004a*/ 	.short	(.L_13 - .L_12)
	.align		4
.L_12:
        /*004c*/ 	.word	index@(_Z11gauss_solveiPfS_i)
        /*0050*/ 	.word	0x00000000
.L_13:


//--------------------- .nv.compat                --------------------------
	.section	.nv.compat,"",@"SHT_CUDA_COMPAT_INFO"
	.align	4
        /*0000*/ 	.byte	0x02, 0x09, 0x00, 0x00, 0x02, 0x02, 0x01, 0x00, 0x02, 0x05, 0x05, 0x00, 0x03, 0x07, 0x01, 0x01
        /*0010*/ 	.byte	0x02, 0x03, 0x00, 0x00, 0x02, 0x06, 0x01, 0x00, 0x04, 0x0b, 0x08, 0x00, 0x01, 0x00, 0x00, 0x00
        /*0020*/ 	.byte	0x00, 0x00, 0x00, 0x00


//--------------------- .nv.info._Z10part_pivotiPfS_i --------------------------
	.section	.nv.info._Z10part_pivotiPfS_i,"",@"SHT_CUDA_INFO"
	.sectionflags	@""
	.align	4


	//----- nvinfo : EIATTR_CUDA_API_VERSION
	.align		4
        /*0000*/ 	.byte	0x04, 0x37
        /*0002*/ 	.short	(.L_15 - .L_14)
.L_14:
        /*0004*/ 	.word	0x00000082


	//----- nvinfo : EIATTR_KPARAM_INFO
	.align		4
.L_15:
        /*0008*/ 	.byte	0x04, 0x17
        /*000a*/ 	.short	(.L_17 - .L_16)
.L_16:
        /*000c*/ 	.word	0x00000000
        /*0010*/ 	.short	0x0003
        /*0012*/ 	.short	0x0018
        /*0014*/ 	.byte	0x00, 0xf0, 0x11, 0x00


	//----- nvinfo : EIATTR_KPARAM_INFO
	.align		4
.L_17:
        /*0018*/ 	.byte	0x04, 0x17
        /*001a*/ 	.short	(.L_19 - .L_18)
.L_18:
        /*001c*/ 	.word	0x00000000
        /*0020*/ 	.short	0x0002
        /*0022*/ 	.short	0x0010
        /*0024*/ 	.byte	0x00, 0xf5, 0x21, 0x00


	//----- nvinfo : EIATTR_KPARAM_INFO
	.align		4
.L_19:
        /*0028*/ 	.byte	0x04, 0x17
        /*002a*/ 	.short	(.L_21 - .L_20)
.L_20:
        /*002c*/ 	.word	0x00000000
        /*0030*/ 	.short	0x0001
        /*0032*/ 	.short	0x0008
        /*0034*/ 	.byte	0x00, 0xf5, 0x21, 0x00


	//----- nvinfo : EIATTR_KPARAM_INFO
	.align		4
.L_21:
        /*0038*/ 	.byte	0x04, 0x17
        /*003a*/ 	.short	(.L_23 - .L_22)
.L_22:
        /*003c*/ 	.word	0x00000000
        /*0040*/ 	.short	0x0000
        /*0042*/ 	.short	0x0000
        /*0044*/ 	.byte	0x00, 0xf0, 0x11, 0x00


	//----- nvinfo : EIATTR_SPARSE_MMA_MASK
	.align		4
.L_23:
        /*0048*/ 	.byte	0x03, 0x50
        /*004a*/ 	.short	0x0000


	//----- nvinfo : EIATTR_MAXREG_COUNT
	.align		4
        /*004c*/ 	.byte	0x03, 0x1b
        /*004e*/ 	.short	0x00ff


	//----- nvinfo : EIATTR_MERCURY_ISA_VERSION
	.align		4
        /*0050*/ 	.byte	0x03, 0x5f
        /*0052*/ 	.short	0x0101


	//----- nvinfo : EIATTR_VRC_CTA_INIT_COUNT
	.align		4
        /*0054*/ 	.byte	0x02, 0x4a
	.zero		1
	.zero		1


	//----- nvinfo : EIATTR_EXIT_INSTR_OFFSETS
	.align		4
        /*0058*/ 	.byte	0x04, 0x1c
        /*005a*/ 	.short	(.L_25 - .L_24)


	//   ....[0]....
.L_24:
        /*005c*/ 	.word	0x00000800


	//   ....[1]....
        /*0060*/ 	.word	0x00000d80


	//   ....[2]....
        /*0064*/ 	.word	0x00001030


	//   ....[3]....
        /*0068*/ 	.word	0x000011e0


	//   ....[4]....
        /*006c*/ 	.word	0x000012e0


	//----- nvinfo : EIATTR_CBANK_PARAM_SIZE
	.align		4
.L_25:
        /*0070*/ 	.byte	0x03, 0x19
        /*0072*/ 	.short	0x001c


	//----- nvinfo : EIATTR_PARAM_CBANK
	.align		4
        /*0074*/ 	.byte	0x04, 0x0a
        /*0076*/ 	.short	(.L_27 - .L_26)
	.align		4
.L_26:
        /*0078*/ 	.word	index@(.nv.constant0._Z10part_pivotiPfS_i)
        /*007c*/ 	.short	0x0380
        /*007e*/ 	.short	0x001c


	//----- nvinfo : EIATTR_SW_WAR
	.align		4
.L_27:
        /*0080*/ 	.byte	0x04, 0x36
        /*0082*/ 	.short	(.L_29 - .L_28)
.L_28:
        /*0084*/ 	.word	0x00000008
.L_29:


//--------------------- .nv.info._Z11gauss_solveiPfS_i --------------------------
	.section	.nv.info._Z11gauss_solveiPfS_i,"",@"SHT_CUDA_INFO"
	.sectionflags	@""
	.align	4


	//----- nvinfo : EIATTR_CUDA_API_VERSION
	.align		4
        /*0000*/ 	.byte	0x04, 0x37
        /*0002*/ 	.short	(.L_31 - .L_30)
.L_30:
        /*0004*/ 	.word	0x00000082


	//----- nvinfo : EIATTR_KPARAM_INFO
	.align		4
.L_31:
        /*0008*/ 	.byte	0x04, 0x17
        /*000a*/ 	.short	(.L_33 - .L_32)
.L_32:
        /*000c*/ 	.word	0x00000000
        /*0010*/ 	.short	0x0003
        /*0012*/ 	.short	0x0018
        /*0014*/ 	.byte	0x00, 0xf0, 0x11, 0x00


	//----- nvinfo : EIATTR_KPARAM_INFO
	.align		4
.L_33:
        /*0018*/ 	.byte	0x04, 0x17
        /*001a*/ 	.short	(.L_35 - .L_34)
.L_34:
        /*001c*/ 	.word	0x00000000
        /*0020*/ 	.short	0x0002
        /*0022*/ 	.short	0x0010
        /*0024*/ 	.byte	0x00, 0xf5, 0x21, 0x00


	//----- nvinfo : EIATTR_KPARAM_INFO
	.align		4
.L_35:
        /*0028*/ 	.byte	0x04, 0x17
        /*002a*/ 	.short	(.L_37 - .L_36)
.L_36:
        /*002c*/ 	.word	0x00000000
        /*0030*/ 	.short	0x0001
        /*0032*/ 	.short	0x0008
        /*0034*/ 	.byte	0x00, 0xf5, 0x21, 0x00


	//----- nvinfo : EIATTR_KPARAM_INFO
	.align		4
.L_37:
        /*0038*/ 	.byte	0x04, 0x17
        /*003a*/ 	.short	(.L_39 - .L_38)
.L_38:
        /*003c*/ 	.word	0x00000000
        /*0040*/ 	.short	0x0000
        /*0042*/ 	.short	0x0000
        /*0044*/ 	.byte	0x00, 0xf0, 0x11, 0x00


	//----- nvinfo : EIATTR_SPARSE_MMA_MASK
	.align		4
.L_39:
        /*0048*/ 	.byte	0x03, 0x50
        /*004a*/ 	.short	0x0000


	//----- nvinfo : EIATTR_MAXREG_COUNT
	.align		4
        /*004c*/ 	.byte	0x03, 0x1b
        /*004e*/ 	.short	0x00ff


	//----- nvinfo : EIATTR_NUM_BARRIERS
	.align		4
        /*0050*/ 	.byte	0x02, 0x4c
        /*0052*/ 	.byte	0x01
	.zero		1


	//----- nvinfo : EIATTR_MERCURY_ISA_VERSION
	.align		4
        /*0054*/ 	.byte	0x03, 0x5f
        /*0056*/ 	.short	0x0101


	//----- nvinfo : EIATTR_VRC_CTA_INIT_COUNT
	.align		4
        /*0058*/ 	.byte	0x02, 0x4a
	.zero		1
	.zero		1


	//----- nvinfo : EIATTR_EXIT_INSTR_OFFSETS
	.align		4
        /*005c*/ 	.byte	0x04, 0x1c
        /*005e*/ 	.short	(.L_41 - .L_40)


	//   ....[0]....
.L_40:
        /*0060*/ 	.word	0x00000100


	//   ....[1]....
        /*0064*/ 	.word	0x000003f0


	//   ....[2]....
        /*0068*/ 	.word	0x00000470


	//----- nvinfo : EIATTR_CRS_STACK_SIZE
	.align		4
.L_41:
        /*006c*/ 	.byte	0x04, 0x1e
        /*006e*/ 	.short	(.L_43 - .L_42)
.L_42:
        /*0070*/ 	.word	0x00000000


	//----- nvinfo : EIATTR_CBANK_PARAM_SIZE
	.align		4
.L_43:
        /*0074*/ 	.byte	0x03, 0x19
        /*0076*/ 	.short	0x001c


	//----- nvinfo : EIATTR_PARAM_CBANK
	.align		4
        /*0078*/ 	.byte	0x04, 0x0a
        /*007a*/ 	.short	(.L_45 - .L_44)
	.align		4
.L_44:
        /*007c*/ 	.word	index@(.nv.constant0._Z11gauss_solveiPfS_i)
        /*0080*/ 	.short	0x0380
        /*0082*/ 	.short	0x001c


	//----- nvinfo : EIATTR_SW_WAR
	.align		4
.L_45:
        /*0084*/ 	.byte	0x04, 0x36
        /*0086*/ 	.short	(.L_47 - .L_46)
.L_46:
        /*0088*/ 	.word	0x00000008
.L_47:


//--------------------- .nv.callgraph             --------------------------
	.section	.nv.callgraph,"",@"SHT_CUDA_CALLGRAPH"
	.align	4
	.sectionentsize	8
	.align		4
        /*0000*/ 	.word	0x00000000
	.align		4
        /*0004*/ 	.word	0xffffffff
	.align		4
        /*0008*/ 	.word	0x00000000
	.align		4
        /*000c*/ 	.word	0xfffffffe
	.align		4
        /*0010*/ 	.word	0x00000000
	.align		4
        /*0014*/ 	.word	0xfffffffd
	.align		4
        /*0018*/ 	.word	0x00000000
	.align		4
        /*001c*/ 	.word	0xfffffffc


//--------------------- .text._Z10part_pivotiPfS_i --------------------------
	.section	.text._Z10part_pivotiPfS_i,"ax",@progbits
	.align	128
        .global         _Z10part_pivotiPfS_i
        .type           _Z10part_pivotiPfS_i,@function
        .size           _Z10part_pivotiPfS_i,(.L_x_25 - _Z10part_pivotiPfS_i)
        .other          _Z10part_pivotiPfS_i,@"STO_CUDA_ENTRY STV_DEFAULT"
_Z10part_pivotiPfS_i:
.text._Z10part_pivotiPfS_i:
[----:B------:R-:W-:Y:S08]  /*0000*/  LDC R1, c[0x0][0x37c] ;  /* 0x0000df00ff017b82 */ /* 0x000ff00000000800 */
[----:B------:R-:W0:Y:S01]  /*0010*/  LDC R0, c[0x0][0x380] ;  /* 0x0000e000ff007b82 */ /* 0x000e220000000800 */
[----:B------:R-:W1:Y:S01]  /*0020*/  LDCU.64 UR6, c[0x0][0x358] ;  /* 0x00006b00ff0677ac */ /* 0x000e620008000a00 */
[----:B------:R-:W-:-:S06]  /*0030*/  IMAD.MOV.U32 R20, RZ, RZ, RZ ;  /* 0x000000ffff147224 */ /* 0x000fcc00078e00ff */
[----:B------:R-:W0:Y:S08]  /*0040*/  LDC R17, c[0x0][0x398] ;  /* 0x0000e600ff117b82 */ /* 0x000e300000000800 */
[----:B------:R-:W2:Y:S01]  /*0050*/  LDC R23, c[0x0][0x380] ;  /* 0x0000e000ff177b82 */ /* 0x000ea20000000800 */
[----:B0-----:R-:W-:Y:S01]  /*0060*/  ISETP.GE.AND P0, PT, R0, R17, PT ;  /* 0x000000110000720c */ /* 0x001fe20003f06270 */
[----:B--2---:R-:W-:-:S12]  /*0070*/  IMAD.MOV.U32 R16, RZ, RZ, R23 ;  /* 0x000000ffff107224 */ /* 0x004fd800078e0017 */
[----:B-1----:R-:W-:Y:S05]  /*0080*/  @P0 BRA `(.L_x_0) ;  /* 0x0000000400d40947 */ /* 0x002fea0003800000 */
[----:B------:R-:W-:Y:S02]  /*0090*/  IMAD.IADD R2, R0, 0x1, -R17 ;  /* 0x0000000100027824 */ /* 0x000fe400078e0a11 */
[----:B------:R-:W-:Y:S02]  /*00a0*/  HFMA2 R22, -RZ, RZ, -1.875, 0 ;  /* 0xbf800000ff167431 */ /* 0x000fe400000001ff */
[----:B------:R-:W-:Y:S02]  /*00b0*/  IMAD.IADD R18, R17, 0x1, -R0 ;  /* 0x0000000111127824 */ /* 0x000fe400078e0a00 */
[----:B------:R-:W-:Y:S01]  /*00c0*/  IMAD.MOV.U32 R20, RZ, RZ, RZ ;  /* 0x000000ffff147224 */ /* 0x000fe200078e00ff */
[----:B------:R-:W-:Y:S02]  /*00d0*/  ISETP.GT.U32.AND P1, PT, R2, -0x8, PT ;  /* 0xfffffff80200780c */ /* 0x000fe40003f24070 */
[----:B------:R-:W-:-:S04]  /*00e0*/  LOP3.LUT R29, R18, 0x7, RZ, 0xc0, !PT ;  /* 0x00000007121d7812 */ /* 0x000fc800078ec0ff */
[----:B------:R-:W-:-:S07]  /*00f0*/  ISETP.NE.AND P0, PT, R29, RZ, PT ;  /* 0x000000ff1d00720c */ /* 0x000fce0003f05270 */
[----:B------:R-:W-:Y:S06]  /*0100*/  @P1 BRA `(.L_x_1) ;  /* 0x0000000000d41947 */ /* 0x000fec0003800000 */
[----:B------:R-:W0:Y:S01]  /*0110*/  LDC R21, c[0x0][0x398] ;  /* 0x0000e600ff157b82 */ /* 0x000e220000000800 */
[----:B------:R-:W-:Y:S01]  /*0120*/  IMAD R19, R0, R17, R0 ;  /* 0x0000001100137224 */ /* 0x000fe200078e0200 */
[----:B------:R-:W-:Y:S01]  /*0130*/  LOP3.LUT R0, R18, 0xfffffff8, RZ, 0xc0, !PT ;  /* 0xfffffff812007812 */ /* 0x000fe200078ec0ff */
[----:B------:R-:W-:Y:S02]  /*0140*/  IMAD.MOV.U32 R22, RZ, RZ, -0x40800000 ;  /* 0xbf800000ff167424 */ /* 0x000fe400078e00ff */
[----:B------:R-:W-:Y:S01]  /*0150*/  IMAD.MOV.U32 R20, RZ, RZ, RZ ;  /* 0x000000ffff147224 */ /* 0x000fe200078e00ff */
[----:B------:R-:W-:Y:S02]  /*0160*/  IADD3 R0, PT, PT, -R0, RZ, RZ ;  /* 0x000000ff00007210 */ /* 0x000fe40007ffe1ff */
[----:B------:R-:W1:Y:S05]  /*0170*/  LDC.64 R2, c[0x0][0x388] ;  /* 0x0000e200ff027b82 */ /* 0x000e6a0000000a00 */
.L_x_2:
[----:B-1----:R-:W-:-:S04]  /*0180*/  IMAD.WIDE R10, R19, 0x4, R2 ;  /* 0x00000004130a7825 */ /* 0x002fc800078e0202 */
[----:B0-----:R-:W-:Y:S01]  /*0190*/  IMAD.MOV.U32 R17, RZ, RZ, R21 ;  /* 0x000000ffff117224 */ /* 0x001fe200078e0015 */
[----:B------:R0:W2:Y:S03]  /*01a0*/  LDG.E R25, desc[UR6][R10.64] ;  /* 0x000000060a197981 */ /* 0x0000a6000c1e1900 */
[----:B------:R-:W-:-:S05]  /*01b0*/  IMAD.WIDE R12, R17, 0x4, R10 ;  /* 0x00000004110c7825 */ /* 0x000fca00078e020a */
[----:B------:R1:W3:Y:S01]  /*01c0*/  LDG.E R26, desc[UR6][R12.64] ;  /* 0x000000060c1a7981 */ /* 0x0002e2000c1e1900 */
[----:B------:R-:W-:-:S05]  /*01d0*/  IMAD.WIDE R14, R17, 0x4, R12 ;  /* 0x00000004110e7825 */ /* 0x000fca00078e020c */
[----:B------:R-:W4:Y:S01]  /*01e0*/  LDG.E R24, desc[UR6][R14.64] ;  /* 0x000000060e187981 */ /* 0x000f22000c1e1900 */
[----:B------:R-:W-:-:S05]  /*01f0*/  IMAD.WIDE R4, R17, 0x4, R14 ;  /* 0x0000000411047825 */ /* 0x000fca00078e020e */
[----:B------:R-:W5:Y:S01]  /*0200*/  LDG.E R27, desc[UR6][R4.64] ;  /* 0x00000006041b7981 */ /* 0x000f62000c1e1900 */
[----:B------:R-:W-:-:S05]  /*0210*/  IMAD.WIDE R6, R17, 0x4, R4 ;  /* 0x0000000411067825 */ /* 0x000fca00078e0204 */
[----:B------:R-:W5:Y:S01]  /*0220*/  LDG.E R28, desc[UR6][R6.64] ;  /* 0x00000006061c7981 */ /* 0x000f62000c1e1900 */
[----:B------:R-:W-:-:S05]  /*0230*/  IMAD.WIDE R8, R17, 0x4, R6 ;  /* 0x0000000411087825 */ /* 0x000fca00078e0206 */
[----:B------:R-:W5:Y:S01]  /*0240*/  LDG.E R4, desc[UR6][R8.64] ;  /* 0x0000000608047981 */ /* 0x000f62000c1e1900 */
[----:B0-----:R-:W-:-:S05]  /*0250*/  IMAD.WIDE R10, R17, 0x4, R8 ;  /* 0x00000004110a7825 */ /* 0x001fca00078e0208 */
[----:B------:R-:W5:Y:S01]  /*0260*/  LDG.E R5, desc[UR6][R10.64] ;  /* 0x000000060a057981 */ /* 0x000f62000c1e1900 */
[----:B-1----:R-:W-:-:S06]  /*0270*/  IMAD.WIDE R12, R17, 0x4, R10 ;  /* 0x00000004110c7825 */ /* 0x002fcc00078e020a */
[----:B------:R-:W5:Y:S01]  /*0280*/  LDG.E R13, desc[UR6][R12.64] ;  /* 0x000000060c0d7981 */ /* 0x000f62000c1e1900 */
[----:B------:R-:W-:Y:S02]  /*0290*/  VIADD R0, R0, 0x8 ;  /* 0x0000000800007836 */ /* 0x000fe40000000000 */
[----:B------:R-:W-:Y:S01]  /*02a0*/  IMAD R19, R17, 0x8, R19 ;  /* 0x0000000811137824 */ /* 0x000fe200078e0213 */
[----:B--2---:R-:W-:-:S04]  /*02b0*/  FSETP.GT.AND P5, PT, |R25|, R22, PT ;  /* 0x000000161900720b */ /* 0x004fc80003fa4200 */
[----:B------:R-:W-:Y:S02]  /*02c0*/  FSEL R25, |R25|, R22, P5 ;  /* 0x0000001619197208 */ /* 0x000fe40002800200 */
[----:B------:R-:W-:Y:S02]  /*02d0*/  SEL R20, R23, R20, P5 ;  /* 0x0000001417147207 */ /* 0x000fe40002800000 */
[----:B---3--:R-:W-:-:S04]  /*02e0*/  FSETP.GT.AND P6, PT, |R26|, R25, PT ;  /* 0x000000191a00720b */ /* 0x008fc80003fc4200 */
[----:B------:R-:W-:-:S04]  /*02f0*/  FSEL R25, |R26|, R25, P6 ;  /* 0x000000191a197208 */ /* 0x000fc80003000200 */
[----:B----4-:R-:W-:-:S04]  /*0300*/  FSETP.GT.AND P4, PT, |R24|, R25, PT ;  /* 0x000000191800720b */ /* 0x010fc80003f84200 */
[----:B------:R-:W-:Y:S01]  /*0310*/  FSEL R24, |R24|, R25, P4 ;  /* 0x0000001918187208 */ /* 0x000fe20002000200 */
[----:B------:R-:W-:-:S03]  /*0320*/  @P6 VIADD R20, R23, 0x1 ;  /* 0x0000000117146836 */ /* 0x000fc60000000000 */
[----:B-----5:R-:W-:-:S04]  /*0330*/  FSETP.GT.AND P3, PT, |R27|, R24, PT ;  /* 0x000000181b00720b */ /* 0x020fc80003f64200 */
[----:B------:R-:W-:Y:S01]  /*0340*/  FSEL R27, |R27|, R24, P3 ;  /* 0x000000181b1b7208 */ /* 0x000fe20001800200 */
[----:B------:R-:W-:-:S03]  /*0350*/  @P4 VIADD R20, R23, 0x2 ;  /* 0x0000000217144836 */ /* 0x000fc60000000000 */
[----:B------:R-:W-:-:S04]  /*0360*/  FSETP.GT.AND P1, PT, |R28|, R27, PT ;  /* 0x0000001b1c00720b */ /* 0x000fc80003f24200 */
[----:B------:R-:W-:Y:S02]  /*0370*/  FSEL R27, |R28|, R27, P1 ;  /* 0x0000001b1c1b7208 */ /* 0x000fe40000800200 */
[----:B------:R-:W-:Y:S02]  /*0380*/  @P3 IADD3 R20, PT, PT, R23, 0x3, RZ ;  /* 0x0000000317143810 */ /* 0x000fe40007ffe0ff */
[----:B------:R-:W-:-:S04]  /*0390*/  FSETP.GT.AND P2, PT, |R4|, R27, PT ;  /* 0x0000001b0400720b */ /* 0x000fc80003f44200 */
[----:B------:R-:W-:Y:S01]  /*03a0*/  FSEL R4, |R4|, R27, P2 ;  /* 0x0000001b04047208 */ /* 0x000fe20001000200 */
[----:B------:R-:W-:Y:S01]  /*03b0*/  @P1 VIADD R20, R23, 0x4 ;  /* 0x0000000417141836 */ /* 0x000fe20000000000 */
[----:B------:R-:W-:Y:S02]  /*03c0*/  ISETP.NE.AND P1, PT, R0, RZ, PT ;  /* 0x000000ff0000720c */ /* 0x000fe40003f25270 */
[----:B------:R-:W-:-:S04]  /*03d0*/  FSETP.GT.AND P5, PT, |R5|, R4, PT ;  /* 0x000000040500720b */ /* 0x000fc80003fa4200 */
[----:B------:R-:W-:Y:S01]  /*03e0*/  FSEL R4, |R5|, R4, P5 ;  /* 0x0000000405047208 */ /* 0x000fe20002800200 */
[----:B------:R-:W-:-:S03]  /*03f0*/  @P2 VIADD R20, R23, 0x5 ;  /* 0x0000000517142836 */ /* 0x000fc60000000000 */
[----:B------:R-:W-:-:S04]  /*0400*/  FSETP.GT.AND P3, PT, |R13|, R4, PT ;  /* 0x000000040d00720b */ /* 0x000fc80003f64200 */
[----:B------:R-:W-:Y:S02]  /*0410*/  FSEL R22, |R13|, R4, P3 ;  /* 0x000000040d167208 */ /* 0x000fe40001800200 */
[----:B------:R-:W-:-:S07]  /*0420*/  @P5 IADD3 R20, PT, PT, R23, 0x6, RZ ;  /* 0x0000000617145810 */ /* 0x000fce0007ffe0ff */
[C---:B------:R-:W-:Y:S02]  /*0430*/  @P3 VIADD R20, R23.reuse, 0x7 ;  /* 0x0000000717143836 */ /* 0x040fe40000000000 */
[----:B------:R-:W-:Y:S01]  /*0440*/  VIADD R23, R23, 0x8 ;  /* 0x0000000817177836 */ /* 0x000fe20000000000 */
[----:B------:R-:W-:Y:S06]  /*0450*/  @P1 BRA `(.L_x_2) ;  /* 0xfffffffc00481947 */ /* 0x000fec000383ffff */
.L_x_1:
[----:B------:R-:W-:Y:S05]  /*0460*/  @!P0 BRA `(.L_x_0) ;  /* 0x0000000000dc8947 */ /* 0x000fea0003800000 */
[----:B------:R-:W-:Y:S02]  /*0470*/  ISETP.GE.U32.AND P0, PT, R29, 0x4, PT ;  /* 0x000000041d00780c */ /* 0x000fe40003f06070 */
[----:B------:R-:W-:-:S04]  /*0480*/  LOP3.LUT R10, R18, 0x3, RZ, 0xc0, !PT ;  /* 0x00000003120a7812 */ /* 0x000fc800078ec0ff */
[----:B------:R-:W-:-:S07]  /*0490*/  ISETP.NE.AND P4, PT, R10, RZ, PT ;  /* 0x000000ff0a00720c */ /* 0x000fce0003f85270 */
[----:B------:R-:W-:Y:S06]  /*04a0*/  @!P0 BRA `(.L_x_3) ;  /* 0x0000000000608947 */ /* 0x000fec0003800000 */
[----:B------:R-:W0:Y:S08]  /*04b0*/  LDC R0, c[0x0][0x380] ;  /* 0x0000e000ff007b82 */ /* 0x000e300000000800 */
[----:B------:R-:W1:Y:S01]  /*04c0*/  LDC.64 R2, c[0x0][0x388] ;  /* 0x0000e200ff027b82 */ /* 0x000e620000000a00 */
[----:B0-----:R-:W-:-:S04]  /*04d0*/  IMAD R5, R23, R17, R0 ;  /* 0x0000001117057224 */ /* 0x001fc800078e0200 */
[----:B-1----:R-:W-:-:S05]  /*04e0*/  IMAD.WIDE R2, R5, 0x4, R2 ;  /* 0x0000000405027825 */ /* 0x002fca00078e0202 */
[----:B------:R-:W2:Y:S01]  /*04f0*/  LDG.E R11, desc[UR6][R2.64] ;  /* 0x00000006020b7981 */ /* 0x000ea2000c1e1900 */
[----:B------:R-:W-:-:S05]  /*0500*/  IMAD.WIDE R4, R17, 0x4, R2 ;  /* 0x0000000411047825 */ /* 0x000fca00078e0202 */
[----:B------:R-:W3:Y:S01]  /*0510*/  LDG.E R0, desc[UR6][R4.64] ;  /* 0x0000000604007981 */ /* 0x000ee2000c1e1900 */
[----:B------:R-:W-:-:S05]  /*0520*/  IMAD.WIDE R6, R17, 0x4, R4 ;  /* 0x0000000411067825 */ /* 0x000fca00078e0204 */
[----:B------:R-:W4:Y:S01]  /*0530*/  LDG.E R13, desc[UR6][R6.64] ;  /* 0x00000006060d7981 */ /* 0x000f22000c1e1900 */
[----:B------:R-:W-:-:S06]  /*0540*/  IMAD.WIDE R8, R17, 0x4, R6 ;  /* 0x0000000411087825 */ /* 0x000fcc00078e0206 */
[----:B------:R-:W5:Y:S01]  /*0550*/  LDG.E R9, desc[UR6][R8.64] ;  /* 0x0000000608097981 */ /* 0x000f62000c1e1900 */
[----:B--2---:R-:W-:-:S04]  /*0560*/  FSETP.GT.AND P0, PT, |R11|, R22, PT ;  /* 0x000000160b00720b */ /* 0x004fc80003f04200 */
[----:B------:R-:W-:Y:S02]  /*0570*/  FSEL R11, |R11|, R22, P0 ;  /* 0x000000160b0b7208 */ /* 0x000fe40000000200 */
[----:B------:R-:W-:Y:S02]  /*0580*/  SEL R20, R23, R20, P0 ;  /* 0x0000001417147207 */ /* 0x000fe40000000000 */
[----:B---3--:R-:W-:-:S04]  /*0590*/  FSETP.GT.AND P1, PT, |R0|, R11, PT ;  /* 0x0000000b0000720b */ /* 0x008fc80003f24200 */
[----:B------:R-:W-:-:S04]  /*05a0*/  FSEL R0, |R0|, R11, P1 ;  /* 0x0000000b00007208 */ /* 0x000fc80000800200 */
[----:B----4-:R-:W-:-:S04]  /*05b0*/  FSETP.GT.AND P2, PT, |R13|, R0, PT ;  /* 0x000000000d00720b */ /* 0x010fc80003f44200 */
[----:B------:R-:W-:Y:S02]  /*05c0*/  FSEL R0, |R13|, R0, P2 ;  /* 0x000000000d007208 */ /* 0x000fe40001000200 */
[----:B------:R-:W-:Y:S02]  /*05d0*/  @P1 IADD3 R20, PT, PT, R23, 0x1, RZ ;  /* 0x0000000117141810 */ /* 0x000fe40007ffe0ff */
[----:B-----5:R-:W-:-:S04]  /*05e0*/  FSETP.GT.AND P3, PT, |R9|, R0, PT ;  /* 0x000000000900720b */ /* 0x020fc80003f64200 */
[----:B------:R-:W-:Y:S01]  /*05f0*/  FSEL R22, |R9|, R0, P3 ;  /* 0x0000000009167208 */ /* 0x000fe20001800200 */
[----:B------:R-:W-:-:S08]  /*0600*/  @P2 VIADD R20, R23, 0x2 ;  /* 0x0000000217142836 */ /* 0x000fd00000000000 */
[C---:B------:R-:W-:Y:S02]  /*0610*/  @P3 VIADD R20, R23.reuse, 0x3 ;  /* 0x0000000317143836 */ /* 0x040fe40000000000 */
[----:B------:R-:W-:-:S07]  /*0620*/  VIADD R23, R23, 0x4 ;  /* 0x0000000417177836 */ /* 0x000fce0000000000 */
.L_x_3:
[----:B------:R-:W-:Y:S05]  /*0630*/  @!P4 BRA `(.L_x_0) ;  /* 0x000000000068c947 */ /* 0x000fea0003800000 */
[----:B------:R-:W-:-:S13]  /*0640*/  ISETP.NE.AND P1, PT, R10, 0x1, PT ;  /* 0x000000010a00780c */ /* 0x000fda0003f25270 */
[----:B------:R-:W0:Y:S08]  /*0650*/  @P1 LDC R0, c[0x0][0x380] ;  /* 0x0000e000ff001b82 */ /* 0x000e300000000800 */
[----:B------:R-:W1:Y:S01]  /*0660*/  @P1 LDC.64 R2, c[0x0][0x388] ;  /* 0x0000e200ff021b82 */ /* 0x000e620000000a00 */
[----:B0-----:R-:W-:-:S04]  /*0670*/  @P1 IMAD R5, R23, R17, R0 ;  /* 0x0000001117051224 */ /* 0x001fc800078e0200 */
[----:B-1----:R-:W-:-:S05]  /*0680*/  @P1 IMAD.WIDE R2, R5, 0x4, R2 ;  /* 0x0000000405021825 */ /* 0x002fca00078e0202 */
[----:B------:R-:W2:Y:S01]  /*0690*/  @P1 LDG.E R7, desc[UR6][R2.64] ;  /* 0x0000000602071981 */ /* 0x000ea2000c1e1900 */
[----:B------:R-:W-:-:S06]  /*06a0*/  @P1 IMAD.WIDE R4, R17, 0x4, R2 ;  /* 0x0000000411041825 */ /* 0x000fcc00078e0202 */
[----:B------:R-:W3:Y:S01]  /*06b0*/  @P1 LDG.E R5, desc[UR6][R4.64] ;  /* 0x0000000604051981 */ /* 0x000ee2000c1e1900 */
[----:B------:R-:W-:-:S04]  /*06c0*/  LOP3.LUT R18, R18, 0x1, RZ, 0xc0, !PT ;  /* 0x0000000112127812 */ /* 0x000fc800078ec0ff */
[----:B------:R-:W-:-:S13]  /*06d0*/  ISETP.NE.U32.AND P2, PT, R18, 0x1, PT ;  /* 0x000000011200780c */ /* 0x000fda0003f45070 */
[----:B------:R-:W0:Y:S01]  /*06e0*/  @!P2 LDC R10, c[0x0][0x380] ;  /* 0x0000e000ff0aab82 */ /* 0x000e220000000800 */
[----:B--2---:R-:W-:-:S04]  /*06f0*/  @P1 FSETP.GT.AND P0, PT, |R7|, R22, PT ;  /* 0x000000160700120b */ /* 0x004fc80003f04200 */
[----:B------:R-:W-:-:S03]  /*0700*/  @P1 FSEL R0, |R7|, R22, P0 ;  /* 0x0000001607001208 */ /* 0x000fc60000000200 */
[----:B------:R-:W1:Y:S01]  /*0710*/  @!P2 LDC.64 R6, c[0x0][0x388] ;  /* 0x0000e200ff06ab82 */ /* 0x000e620000000a00 */
[----:B------:R-:W-:Y:S02]  /*0720*/  @P1 SEL R8, R23, R20, P0 ;  /* 0x0000001417081207 */ /* 0x000fe40000000000 */
[----:B---3--:R-:W-:-:S13]  /*0730*/  FSETP.GT.AND P3, PT, |R5|, R0, P1 ;  /* 0x000000000500720b */ /* 0x008fda0000f64200 */
[C---:B------:R-:W-:Y:S01]  /*0740*/  @P3 IADD3 R8, PT, PT, R23.reuse, 0x1, RZ ;  /* 0x0000000117083810 */ /* 0x040fe20007ffe0ff */
[----:B------:R-:W-:-:S04]  /*0750*/  @P1 VIADD R23, R23, 0x2 ;  /* 0x0000000217171836 */ /* 0x000fc80000000000 */
[----:B0-----:R-:W-:-:S04]  /*0760*/  @!P2 IMAD R3, R23, R17, R10 ;  /* 0x000000111703a224 */ /* 0x001fc800078e020a */
[----:B-1----:R-:W-:-:S06]  /*0770*/  @!P2 IMAD.WIDE R2, R3, 0x4, R6 ;  /* 0x000000040302a825 */ /* 0x002fcc00078e0206 */
[----:B------:R-:W2:Y:S01]  /*0780*/  @!P2 LDG.E R3, desc[UR6][R2.64] ;  /* 0x000000060203a981 */ /* 0x000ea2000c1e1900 */
[----:B------:R-:W-:Y:S01]  /*0790*/  @P1 FSETP.GT.AND P0, PT, |R5|, R0, PT ;  /* 0x000000000500120b */ /* 0x000fe20003f04200 */
[----:B------:R-:W-:-:S03]  /*07a0*/  @P1 IMAD.MOV.U32 R20, RZ, RZ, R8 ;  /* 0x000000ffff141224 */ /* 0x000fc600078e0008 */
[----:B------:R-:W-:-:S04]  /*07b0*/  @P1 FSEL R22, |R5|, R0, P0 ;  /* 0x0000000005161208 */ /* 0x000fc80000000200 */
[----:B--2---:R-:W-:-:S04]  /*07c0*/  @!P2 FSETP.GT.AND P0, PT, |R3|, R22, PT ;  /* 0x000000160300a20b */ /* 0x004fc80003f04200 */
[----:B------:R-:W-:-:S09]  /*07d0*/  @!P2 SEL R20, R23, R20, P0 ;  /* 0x000000141714a207 */ /* 0x000fd20000000000 */
.L_x_0:
[----:B------:R-:W0:Y:S02]  /*07e0*/  LDC R0, c[0x0][0x380] ;  /* 0x0000e000ff007b82 */ /* 0x000e240000000800 */
[----:B0-----:R-:W-:-:S13]  /*07f0*/  ISETP.GE.AND P0, PT, R0, R17, PT ;  /* 0x000000110000720c */ /* 0x001fda0003f06270 */
[----:B------:R-:W-:Y:S05]  /*0800*/  @P0 EXIT ;  /* 0x000000000000094d */ /* 0x000fea0003800000 */
[----:B------:R-:W-:Y:S01]  /*0810*/  IADD3 R2, PT, PT, R0, -R17, RZ ;  /* 0x8000001100027210 */ /* 0x000fe20007ffe0ff */
[----:B------:R-:W-:-:S03]  /*0820*/  IMAD.IADD R8, R17, 0x1, -R0 ;  /* 0x0000000111087824 */ /* 0x000fc600078e0a00 */
[----:B------:R-:W-:Y:S02]  /*0830*/  ISETP.GT.U32.AND P0, PT, R2, -0x10, PT ;  /* 0xfffffff00200780c */ /* 0x000fe40003f04070 */
[----:B------:R-:W-:-:S04]  /*0840*/  LOP3.LUT R12, R8, 0xf, RZ, 0xc0, !PT ;  /* 0x0000000f080c7812 */ /* 0x000fc800078ec0ff */
[----:B------:R-:W-:-:S07]  /*0850*/  ISETP.NE.AND P1, PT, R12, RZ, PT ;  /* 0x000000ff0c00720c */ /* 0x000fce0003f25270 */
[----:B------:R-:W-:Y:S06]  /*0860*/  @P0 BRA `(.L_x_4) ;  /* 0x0000000400440947 */ /* 0x000fec0003800000 */
[----:B------:R-:W0:Y:S01]  /*0870*/  LDCU.64 UR4, c[0x0][0x388] ;  /* 0x00007100ff0477ac */ /* 0x000e220008000a00 */
[----:B------:R-:W-:Y:S01]  /*0880*/  LOP3.LUT R10, R8, 0xfffffff0, RZ, 0xc0, !PT ;  /* 0xfffffff0080a7812 */ /* 0x000fe200078ec0ff */
[-CC-:B------:R-:W-:Y:S02]  /*0890*/  IMAD R9, R20, R17.reuse, R0.reuse ;  /* 0x0000001114097224 */ /* 0x180fe400078e0200 */
[----:B------:R-:W-:Y:S02]  /*08a0*/  IMAD R11, R0, R17, R0 ;  /* 0x00000011000b7224 */ /* 0x000fe400078e0200 */
[----:B------:R-:W-:Y:S01]  /*08b0*/  IMAD.MOV R10, RZ, RZ, -R10 ;  /* 0x000000ffff0a7224 */ /* 0x000fe200078e0a0a */
[----:B0-----:R-:W-:-:S04]  /*08c0*/  UIADD3 UR4, UP0, UPT, UR4, 0x20, URZ ;  /* 0x0000002004047890 */ /* 0x001fc8000ff1e0ff */
[----:B------:R-:W-:Y:S02]  /*08d0*/  UIADD3.X UR5, UPT, UPT, URZ, UR5, URZ, UP0, !UPT ;  /* 0x00000005ff057290 */ /* 0x000fe400087fe4ff */
[----:B------:R-:W-:-:S04]  /*08e0*/  IMAD.U32 R2, RZ, RZ, UR4 ;  /* 0x00000004ff027e24 */ /* 0x000fc8000f8e00ff */
[----:B------:R-:W-:-:S07]  /*08f0*/  IMAD.U32 R3, RZ, RZ, UR5 ;  /* 0x00000005ff037e24 */ /* 0x000fce000f8e00ff */
.L_x_5:
[----:B-1----:R-:W-:-:S04]  /*0900*/  IMAD.WIDE R6, R11, 0x4, R2 ;  /* 0x000000040b067825 */ /* 0x002fc800078e0202 */
[----:B------:R-:W-:Y:S01]  /*0910*/  IMAD.WIDE R4, R9, 0x4, R2 ;  /* 0x0000000409047825 */ /* 0x000fe200078e0202 */
[----:B------:R-:W2:Y:S04]  /*0920*/  LDG.E R15, desc[UR6][R6.64+-0x20] ;  /* 0xffffe006060f7981 */ /* 0x000ea8000c1e1900 */
[----:B------:R-:W3:Y:S04]  /*0930*/  LDG.E R13, desc[UR6][R4.64+-0x20] ;  /* 0xffffe006040d7981 */ /* 0x000ee8000c1e1900 */
[----:B--2---:R0:W-:Y:S04]  /*0940*/  STG.E desc[UR6][R4.64+-0x20], R15 ;  /* 0xffffe00f04007986 */ /* 0x0041e8000c101906 */
[----:B---3--:R1:W-:Y:S04]  /*0950*/  STG.E desc[UR6][R6.64+-0x20], R13 ;  /* 0xffffe00d06007986 */ /* 0x0083e8000c101906 */
[----:B------:R-:W2:Y:S04]  /*0960*/  LDG.E R21, desc[UR6][R6.64+-0x1c] ;  /* 0xffffe40606157981 */ /* 0x000ea8000c1e1900 */
[----:B------:R-:W3:Y:S04]  /*0970*/  LDG.E R19, desc[UR6][R4.64+-0x1c] ;  /* 0xffffe40604137981 */ /* 0x000ee8000c1e1900 */
[----:B--2---:R2:W-:Y:S04]  /*0980*/  STG.E desc[UR6][R4.64+-0x1c], R21 ;  /* 0xffffe41504007986 */ /* 0x0045e8000c101906 */
[----:B---3--:R3:W-:Y:S04]  /*0990*/  STG.E desc[UR6][R6.64+-0x1c], R19 ;  /* 0xffffe41306007986 */ /* 0x0087e8000c101906 */
[----:B------:R-:W4:Y:S04]  /*09a0*/  LDG.E R25, desc[UR6][R6.64+-0x18] ;  /* 0xffffe80606197981 */ /* 0x000f28000c1e1900 */
[----:B------:R-:W5:Y:S04]  /*09b0*/  LDG.E R23, desc[UR6][R4.64+-0x18] ;  /* 0xffffe80604177981 */ /* 0x000f68000c1e1900 */
[----:B----4-:R4:W-:Y:S04]  /*09c0*/  STG.E desc[UR6][R4.64+-0x18], R25 ;  /* 0xffffe81904007986 */ /* 0x0109e8000c101906 */
[----:B-----5:R5:W-:Y:S04]  /*09d0*/  STG.E desc[UR6][R6.64+-0x18], R23 ;  /* 0xffffe81706007986 */ /* 0x020be8000c101906 */
[----:B------:R-:W2:Y:S04]  /*09e0*/  LDG.E R27, desc[UR6][R6.64+-0x14] ;  /* 0xffffec06061b7981 */ /* 0x000ea8000c1e1900 */
[----:B0-----:R-:W3:Y:S04]  /*09f0*/  LDG.E R15, desc[UR6][R4.64+-0x14] ;  /* 0xffffec06040f7981 */ /* 0x001ee8000c1e1900 */
[----:B--2---:R0:W-:Y:S04]  /*0a00*/  STG.E desc[UR6][R4.64+-0x14], R27 ;  /* 0xffffec1b04007986 */ /* 0x0041e8000c101906 */
[----:B---3--:R2:W-:Y:S04]  /*0a10*/  STG.E desc[UR6][R6.64+-0x14], R15 ;  /* 0xffffec0f06007986 */ /* 0x0085e8000c101906 */
[----:B------:R-:W3:Y:S04]  /*0a20*/  LDG.E R29, desc[UR6][R6.64+-0x10] ;  /* 0xfffff006061d7981 */ /* 0x000ee8000c1e1900 */
[----:B-1----:R-:W4:Y:S04]  /*0a30*/  LDG.E R13, desc[UR6][R4.64+-0x10] ;  /* 0xfffff006040d7981 */ /* 0x002f28000c1e1900 */
[----:B---3--:R1:W-:Y:S04]  /*0a40*/  STG.E desc[UR6][R4.64+-0x10], R29 ;  /* 0xfffff01d04007986 */ /* 0x0083e8000c101906 */
[----:B----4-:R3:W-:Y:S04]  /*0a50*/  STG.E desc[UR6][R6.64+-0x10], R13 ;  /* 0xfffff00d06007986 */ /* 0x0107e8000c101906 */
[----:B------:R-:W4:Y:S04]  /*0a60*/  LDG.E R21, desc[UR6][R6.64+-0xc] ;  /* 0xfffff40606157981 */ /* 0x000f28000c1e1900 */
[----:B------:R-:W5:Y:S04]  /*0a70*/  LDG.E R19, desc[UR6][R4.64+-0xc] ;  /* 0xfffff40604137981 */ /* 0x000f68000c1e1900 */
[----:B----4-:R4:W-:Y:S04]  /*0a80*/  STG.E desc[UR6][R4.64+-0xc], R21 ;  /* 0xfffff41504007986 */ /* 0x0109e8000c101906 */
[----:B-----5:R5:W-:Y:S04]  /*0a90*/  STG.E desc[UR6][R6.64+-0xc], R19 ;  /* 0xfffff41306007986 */ /* 0x020be8000c101906 */
[----:B------:R-:W2:Y:S04]  /*0aa0*/  LDG.E R25, desc[UR6][R6.64+-0x8] ;  /* 0xfffff80606197981 */ /* 0x000ea8000c1e1900 */
[----:B------:R-:W3:Y:S04]  /*0ab0*/  LDG.E R23, desc[UR6][R4.64+-0x8] ;  /* 0xfffff80604177981 */ /* 0x000ee8000c1e1900 */
[----:B--2---:R2:W-:Y:S04]  /*0ac0*/  STG.E desc[UR6][R4.64+-0x8], R25 ;  /* 0xfffff81904007986 */ /* 0x0045e8000c101906 */
[----:B---3--:R3:W-:Y:S04]  /*0ad0*/  STG.E desc[UR6][R6.64+-0x8], R23 ;  /* 0xfffff81706007986 */ /* 0x0087e8000c101906 */
[----:B0-----:R-:W4:Y:S04]  /*0ae0*/  LDG.E R27, desc[UR6][R6.64+-0x4] ;  /* 0xfffffc06061b7981 */ /* 0x001f28000c1e1900 */
[----:B------:R-:W5:Y:S04]  /*0af0*/  LDG.E R15, desc[UR6][R4.64+-0x4] ;  /* 0xfffffc06040f7981 */ /* 0x000f68000c1e1900 */
[----:B----4-:R0:W-:Y:S04]  /*0b00*/  STG.E desc[UR6][R4.64+-0x4], R27 ;  /* 0xfffffc1b04007986 */ /* 0x0101e8000c101906 */
[----:B-----5:R4:W-:Y:S04]  /*0b10*/  STG.E desc[UR6][R6.64+-0x4], R15 ;  /* 0xfffffc0f06007986 */ /* 0x0209e8000c101906 */
[----:B-1----:R-:W5:Y:S04]  /*0b20*/  LDG.E R29, desc[UR6][R6.64] ;  /* 0x00000006061d7981 */ /* 0x002f68000c1e1900 */
[----:B------:R-:W2:Y:S04]  /*0b30*/  LDG.E R13, desc[UR6][R4.64] ;  /* 0x00000006040d7981 */ /* 0x000ea8000c1e1900 */
[----:B-----5:R1:W-:Y:S04]  /*0b40*/  STG.E desc[UR6][R4.64], R29 ;  /* 0x0000001d04007986 */ /* 0x0203e8000c101906 */
[----:B--2---:R2:W-:Y:S04]  /*0b50*/  STG.E desc[UR6][R6.64], R13 ;  /* 0x0000000d06007986 */ /* 0x0045e8000c101906 */
[----:B------:R-:W5:Y:S04]  /*0b60*/  LDG.E R21, desc[UR6][R6.64+0x4] ;  /* 0x0000040606157981 */ /* 0x000f68000c1e1900 */
[----:B------:R-:W3:Y:S04]  /*0b70*/  LDG.E R19, desc[UR6][R4.64+0x4] ;  /* 0x0000040604137981 */ /* 0x000ee8000c1e1900 */
[----:B-----5:R5:W-:Y:S04]  /*0b80*/  STG.E desc[UR6][R4.64+0x4], R21 ;  /* 0x0000041504007986 */ /* 0x020be8000c101906 */
[----:B---3--:R3:W-:Y:S04]  /*0b90*/  STG.E desc[UR6][R6.64+0x4], R19 ;  /* 0x0000041306007986 */ /* 0x0087e8000c101906 */
[----:B------:R-:W4:Y:S04]  /*0ba0*/  LDG.E R25, desc[UR6][R6.64+0x8] ;  /* 0x0000080606197981 */ /* 0x000f28000c1e1900 */
[----:B------:R-:W2:Y:S04]  /*0bb0*/  LDG.E R23, desc[UR6][R4.64+0x8] ;  /* 0x0000080604177981 */ /* 0x000ea8000c1e1900 */
[----:B----4-:R4:W-:Y:S04]  /*0bc0*/  STG.E desc[UR6][R4.64+0x8], R25 ;  /* 0x0000081904007986 */ /* 0x0109e8000c101906 */
[----:B--2---:R2:W-:Y:S04]  /*0bd0*/  STG.E desc[UR6][R6.64+0x8], R23 ;  /* 0x0000081706007986 */ /* 0x0045e8000c101906 */
[----:B0-----:R-:W5:Y:S04]  /*0be0*/  LDG.E R27, desc[UR6][R6.64+0xc] ;  /* 0x00000c06061b7981 */ /* 0x001f68000c1e1900 */
[----:B------:R-:W3:Y:S04]  /*0bf0*/  LDG.E R15, desc[UR6][R4.64+0xc] ;  /* 0x00000c06040f7981 */ /* 0x000ee8000c1e1900 */
[----:B-----5:R0:W-:Y:S04]  /*0c00*/  STG.E desc[UR6][R4.64+0xc], R27 ;  /* 0x00000c1b04007986 */ /* 0x0201e8000c101906 */
[----:B---3--:R3:W-:Y:S04]  /*0c10*/  STG.E desc[UR6][R6.64+0xc], R15 ;  /* 0x00000c0f06007986 */ /* 0x0087e8000c101906 */
[----:B-1----:R-:W5:Y:S04]  /*0c20*/  LDG.E R29, desc[UR6][R6.64+0x10] ;  /* 0x00001006061d7981 */ /* 0x002f68000c1e1900 */
[----:B------:R-:W4:Y:S04]  /*0c30*/  LDG.E R13, desc[UR6][R4.64+0x10] ;  /* 0x00001006040d7981 */ /* 0x000f28000c1e1900 */
[----:B-----5:R1:W-:Y:S04]  /*0c40*/  STG.E desc[UR6][R4.64+0x10], R29 ;  /* 0x0000101d04007986 */ /* 0x0203e8000c101906 */
[----:B----4-:R1:W-:Y:S04]  /*0c50*/  STG.E desc[UR6][R6.64+0x10], R13 ;  /* 0x0000100d06007986 */ /* 0x0103e8000c101906 */
[----:B------:R-:W4:Y:S04]  /*0c60*/  LDG.E R21, desc[UR6][R6.64+0x14] ;  /* 0x0000140606157981 */ /* 0x000f28000c1e1900 */
[----:B------:R-:W5:Y:S04]  /*0c70*/  LDG.E R19, desc[UR6][R4.64+0x14] ;  /* 0x0000140604137981 */ /* 0x000f68000c1e1900 */
[----:B----4-:R1:W-:Y:S04]  /*0c80*/  STG.E desc[UR6][R4.64+0x14], R21 ;  /* 0x0000141504007986 */ /* 0x0103e8000c101906 */
[----:B-----5:R1:W-:Y:S04]  /*0c90*/  STG.E desc[UR6][R6.64+0x14], R19 ;  /* 0x0000141306007986 */ /* 0x0203e8000c101906 */
[----:B------:R-:W4:Y:S04]  /*0ca0*/  LDG.E R25, desc[UR6][R6.64+0x18] ;  /* 0x0000180606197981 */ /* 0x000f28000c1e1900 */
[----:B--2---:R-:W2:Y:S01]  /*0cb0*/  LDG.E R23, desc[UR6][R4.64+0x18] ;  /* 0x0000180604177981 */ /* 0x004ea2000c1e1900 */
[----:B------:R-:W-:-:S04]  /*0cc0*/  IADD3 R10, PT, PT, R10, 0x10, RZ ;  /* 0x000000100a0a7810 */ /* 0x000fc80007ffe0ff */
[----:B------:R-:W-:Y:S01]  /*0cd0*/  ISETP.NE.AND P0, PT, R10, RZ, PT ;  /* 0x000000ff0a00720c */ /* 0x000fe20003f05270 */
[----:B----4-:R1:W-:Y:S04]  /*0ce0*/  STG.E desc[UR6][R4.64+0x18], R25 ;  /* 0x0000181904007986 */ /* 0x0103e8000c101906 */
[----:B--2---:R1:W-:Y:S04]  /*0cf0*/  STG.E desc[UR6][R6.64+0x18], R23 ;  /* 0x0000181706007986 */ /* 0x0043e8000c101906 */
[----:B0-----:R-:W2:Y:S04]  /*0d00*/  LDG.E R27, desc[UR6][R6.64+0x1c] ;  /* 0x00001c06061b7981 */ /* 0x001ea8000c1e1900 */
[----:B---3--:R-:W3:Y:S01]  /*0d10*/  LDG.E R15, desc[UR6][R4.64+0x1c] ;  /* 0x00001c06040f7981 */ /* 0x008ee2000c1e1900 */
[----:B------:R-:W-:-:S02]  /*0d20*/  VIADD R16, R16, 0x10 ;  /* 0x0000001010107836 */ /* 0x000fc40000000000 */
[----:B------:R-:W-:Y:S02]  /*0d30*/  VIADD R9, R9, 0x10 ;  /* 0x0000001009097836 */ /* 0x000fe40000000000 */
[----:B------:R-:W-:Y:S01]  /*0d40*/  VIADD R11, R11, 0x10 ;  /* 0x000000100b0b7836 */ /* 0x000fe20000000000 */
[----:B--2---:R1:W-:Y:S04]  /*0d50*/  STG.E desc[UR6][R4.64+0x1c], R27 ;  /* 0x00001c1b04007986 */ /* 0x0043e8000c101906 */
[----:B---3--:R1:W-:Y:S01]  /*0d60*/  STG.E desc[UR6][R6.64+0x1c], R15 ;  /* 0x00001c0f06007986 */ /* 0x0083e2000c101906 */
[----:B------:R-:W-:Y:S05]  /*0d70*/  @P0 BRA `(.L_x_5) ;  /* 0xfffffff800e00947 */ /* 0x000fea000383ffff */
.L_x_4:
[----:B------:R-:W-:Y:S05]  /*0d80*/  @!P1 EXIT ;  /* 0x000000000000994d */ /* 0x000fea0003800000 */
[----:B------:R-:W-:Y:S02]  /*0d90*/  ISETP.GE.U32.AND P0, PT, R12, 0x8, PT ;  /* 0x000000080c00780c */ /* 0x000fe40003f06070 */
[----:B-1----:R-:W-:-:S04]  /*0da0*/  LOP3.LUT R6, R8, 0x7, RZ, 0xc0, !PT ;  /* 0x0000000708067812 */ /* 0x002fc800078ec0ff */
[----:B------:R-:W-:-:S07]  /*0db0*/  ISETP.NE.AND P1, PT, R6, RZ, PT ;  /* 0x000000ff0600720c */ /* 0x000fce0003f25270 */
[----:B------:R-:W-:Y:S06]  /*0dc0*/  @!P0 BRA `(.L_x_6) ;  /* 0x0000000000988947 */ /* 0x000fec0003800000 */
[----:B------:R-:W0:Y:S01]  /*0dd0*/  LDC.64 R4, c[0x0][0x388] ;  /* 0x0000e200ff047b82 */ /* 0x000e220000000a00 */
[-CC-:B------:R-:W-:Y:S02]  /*0de0*/  IMAD R3, R0, R17.reuse, R16.reuse ;  /* 0x0000001100037224 */ /* 0x180fe400078e0210 */
[----:B------:R-:W-:Y:S02]  /*0df0*/  IMAD R7, R20, R17, R16 ;  /* 0x0000001114077224 */ /* 0x000fe400078e0210 */
[----:B0-----:R-:W-:-:S04]  /*0e00*/  IMAD.WIDE R2, R3, 0x4, R4 ;  /* 0x0000000403027825 */ /* 0x001fc800078e0204 */
        /* <DEDUP_REMOVED lines=21> */
[----:B------:R-:W3:Y:S04]  /*0f60*/  LDG.E R13, desc[UR6][R2.64+0x14] ;  /* 0x00001406020d7981 */ /* 0x000ee8000c1e1900 */
[----:B------:R-:W4:Y:S04]  /*0f70*/  LDG.E R11, desc[UR6][R4.64+0x14] ;  /* 0x00001406040b7981 */ /* 0x000f28000c1e1900 */
[----:B---3--:R1:W-:Y:S04]  /*0f80*/  STG.E desc[UR6][R4.64+0x14], R13 ;  /* 0x0000140d04007986 */ /* 0x0083e8000c101906 */
[----:B----4-:R1:W-:Y:S04]  /*0f90*/  STG.E desc[UR6][R2.64+0x14], R11 ;  /* 0x0000140b02007986 */ /* 0x0103e8000c101906 */
[----:B------:R-:W3:Y:S04]  /*0fa0*/  LDG.E R19, desc[UR6][R2.64+0x18] ;  /* 0x0000180602137981 */ /* 0x000ee8000c1e1900 */
[----:B-----5:R-:W4:Y:S04]  /*0fb0*/  LDG.E R15, desc[UR6][R4.64+0x18] ;  /* 0x00001806040f7981 */ /* 0x020f28000c1e1900 */
[----:B---3--:R1:W-:Y:S04]  /*0fc0*/  STG.E desc[UR6][R4.64+0x18], R19 ;  /* 0x0000181304007986 */ /* 0x0083e8000c101906 */
[----:B----4-:R1:W-:Y:S04]  /*0fd0*/  STG.E desc[UR6][R2.64+0x18], R15 ;  /* 0x0000180f02007986 */ /* 0x0103e8000c101906 */
[----:B0-----:R-:W3:Y:S04]  /*0fe0*/  LDG.E R21, desc[UR6][R2.64+0x1c] ;  /* 0x00001c0602157981 */ /* 0x001ee8000c1e1900 */
[----:B--2---:R-:W2:Y:S01]  /*0ff0*/  LDG.E R9, desc[UR6][R4.64+0x1c] ;  /* 0x00001c0604097981 */ /* 0x004ea2000c1e1900 */
[----:B------:R-:W-:-:S03]  /*1000*/  IADD3 R16, PT, PT, R16, 0x8, RZ ;  /* 0x0000000810107810 */ /* 0x000fc60007ffe0ff */
[----:B---3--:R1:W-:Y:S04]  /*1010*/  STG.E desc[UR6][R4.64+0x1c], R21 ;  /* 0x00001c1504007986 */ /* 0x0083e8000c101906 */
[----:B--2---:R1:W-:Y:S02]  /*1020*/  STG.E desc[UR6][R2.64+0x1c], R9 ;  /* 0x00001c0902007986 */ /* 0x0043e4000c101906 */
.L_x_6:
[----:B------:R-:W-:Y:S05]  /*1030*/  @!P1 EXIT ;  /* 0x000000000000994d */ /* 0x000fea0003800000 */
[----:B------:R-:W-:Y:S02]  /*1040*/  ISETP.GE.U32.AND P0, PT, R6, 0x4, PT ;  /* 0x000000040600780c */ /* 0x000fe40003f06070 */
[----:B------:R-:W-:-:S04]  /*1050*/  LOP3.LUT R8, R8, 0x3, RZ, 0xc0, !PT ;  /* 0x0000000308087812 */ /* 0x000fc800078ec0ff */
[----:B------:R-:W-:-:S07]  /*1060*/  ISETP.NE.AND P1, PT, R8, RZ, PT ;  /* 0x000000ff0800720c */ /* 0x000fce0003f25270 */
[----:B------:R-:W-:Y:S06]  /*1070*/  @!P0 BRA `(.L_x_7) ;  /* 0x0000000000588947 */ /* 0x000fec0003800000 */
[----:B-1----:R-:W0:Y:S01]  /*1080*/  LDC.64 R4, c[0x0][0x388] ;  /* 0x0000e200ff047b82 */ /* 0x002e220000000a00 */
        /* <DEDUP_REMOVED lines=8> */
[----:B------:R-:W3:Y:S04]  /*1110*/  LDG.E R13, desc[UR6][R2.64+0x4] ;  /* 0x00000406020d7981 */ /* 0x000ee8000c1e1900 */
[----:B------:R-:W4:Y:S04]  /*1120*/  LDG.E R11, desc[UR6][R4.64+0x4] ;  /* 0x00000406040b7981 */ /* 0x000f28000c1e1900 */
[----:B---3--:R2:W-:Y:S04]  /*1130*/  STG.E desc[UR6][R4.64+0x4], R13 ;  /* 0x0000040d04007986 */ /* 0x0085e8000c101906 */
[----:B----4-:R2:W-:Y:S04]  /*1140*/  STG.E desc[UR6][R2.64+0x4], R11 ;  /* 0x0000040b02007986 */ /* 0x0105e8000c101906 */
[----:B------:R-:W3:Y:S04]  /*1150*/  LDG.E R19, desc[UR6][R2.64+0x8] ;  /* 0x0000080602137981 */ /* 0x000ee8000c1e1900 */
[----:B------:R-:W4:Y:S04]  /*1160*/  LDG.E R15, desc[UR6][R4.64+0x8] ;  /* 0x00000806040f7981 */ /* 0x000f28000c1e1900 */
[----:B---3--:R2:W-:Y:S04]  /*1170*/  STG.E desc[UR6][R4.64+0x8], R19 ;  /* 0x0000081304007986 */ /* 0x0085e8000c101906 */
[----:B----4-:R2:W-:Y:S04]  /*1180*/  STG.E desc[UR6][R2.64+0x8], R15 ;  /* 0x0000080f02007986 */ /* 0x0105e8000c101906 */
[----:B------:R-:W3:Y:S04]  /*1190*/  LDG.E R21, desc[UR6][R2.64+0xc] ;  /* 0x00000c0602157981 */ /* 0x000ee8000c1e1900 */
[----:B0-----:R-:W4:Y:S01]  /*11a0*/  LDG.E R9, desc[UR6][R4.64+0xc] ;  /* 0x00000c0604097981 */ /* 0x001f22000c1e1900 */
[----:B------:R-:W-:-:S03]  /*11b0*/  VIADD R16, R16, 0x4 ;  /* 0x0000000410107836 */ /* 0x000fc60000000000 */
[----:B---3--:R2:W-:Y:S04]  /*11c0*/  STG.E desc[UR6][R4.64+0xc], R21 ;  /* 0x00000c1504007986 */ /* 0x0085e8000c101906 */
[----:B----4-:R2:W-:Y:S02]  /*11d0*/  STG.E desc[UR6][R2.64+0xc], R9 ;  /* 0x00000c0902007986 */ /* 0x0105e4000c101906 */
.L_x_7:
[----:B------:R-:W-:Y:S05]  /*11e0*/  @!P1 EXIT ;  /* 0x000000000000994d */ /* 0x000fea0003800000 */
[----:B-12---:R-:W0:Y:S01]  /*11f0*/  LDC.64 R6, c[0x0][0x388] ;  /* 0x0000e200ff067b82 */ /* 0x006e220000000a00 */
[-CC-:B------:R-:W-:Y:S02]  /*1200*/  IMAD R9, R0, R17.reuse, R16.reuse ;  /* 0x0000001100097224 */ /* 0x180fe400078e0210 */
[----:B------:R-:W-:Y:S02]  /*1210*/  IMAD R17, R20, R17, R16 ;  /* 0x0000001114117224 */ /* 0x000fe400078e0210 */
[----:B------:R-:W-:-:S07]  /*1220*/  IMAD.MOV R0, RZ, RZ, -R8 ;  /* 0x000000ffff007224 */ /* 0x000fce00078e0a08 */
.L_x_8:
[----:B01----:R-:W-:-:S04]  /*1230*/  IMAD.WIDE R2, R9, 0x4, R6 ;  /* 0x0000000409027825 */ /* 0x003fc800078e0206 */
[----:B------:R-:W-:Y:S01]  /*1240*/  IMAD.WIDE R4, R17, 0x4, R6 ;  /* 0x0000000411047825 */ /* 0x000fe200078e0206 */
[----:B------:R-:W2:Y:S04]  /*1250*/  LDG.E R13, desc[UR6][R2.64] ;  /* 0x00000006020d7981 */ /* 0x000ea8000c1e1900 */
[----:B------:R-:W3:Y:S01]  /*1260*/  LDG.E R11, desc[UR6][R4.64] ;  /* 0x00000006040b7981 */ /* 0x000ee2000c1e1900 */
[----:B------:R-:W-:Y:S01]  /*1270*/  VIADD R0, R0, 0x1 ;  /* 0x0000000100007836 */ /* 0x000fe20000000000 */
[----:B------:R-:W-:Y:S01]  /*1280*/  IADD3 R9, PT, PT, R9, 0x1, RZ ;  /* 0x0000000109097810 */ /* 0x000fe20007ffe0ff */
[----:B------:R-:W-:-:S03]  /*1290*/  VIADD R17, R17, 0x1 ;  /* 0x0000000111117836 */ /* 0x000fc60000000000 */
[----:B------:R-:W-:Y:S01]  /*12a0*/  ISETP.NE.AND P0, PT, R0, RZ, PT ;  /* 0x000000ff0000720c */ /* 0x000fe20003f05270 */
[----:B--2---:R1:W-:Y:S04]  /*12b0*/  STG.E desc[UR6][R4.64], R13 ;  /* 0x0000000d04007986 */ /* 0x0043e8000c101906 */
[----:B---3--:R1:W-:Y:S08]  /*12c0*/  STG.E desc[UR6][R2.64], R11 ;  /* 0x0000000b02007986 */ /* 0x0083f0000c101906 */
[----:B------:R-:W-:Y:S05]  /*12d0*/  @P0 BRA `(.L_x_8) ;  /* 0xfffffffc00d40947 */ /* 0x000fea000383ffff */
[----:B------:R-:W-:Y:S05]  /*12e0*/  EXIT ;  /* 0x000000000000794d */ /* 0x000fea0003800000 */
.L_x_9:
[----:B------:R-:W-:-:S00]  /*12f0*/  BRA `(.L_x_9) ;  /* 0xfffffffc00fc7947 */ /* 0x000fc0000383ffff */
[----:B------:R-:W-:-:S00]  /*1300*/  NOP ;  /* 0x0000000000007918 */ /* 0x000fc00000000000 */
[----:B------:R-:W-:-:S00]  /*1310*/  NOP ;  /* 0x0000000000007918 */ /* 0x000fc00000000000 */
[----:B------:R-:W-:-:S00]  /*1320*/  NOP ;  /* 0x0000000000007918 */ /* 0x000fc00000000000 */
[----:B------:R-:W-:-:S00]  /*1330*/  NOP ;  /* 0x0000000000007918 */ /* 0x000fc00000000000 */
[----:B------:R-:W-:-:S00]  /*1340*/  NOP ;  /* 0x0000000000007918 */ /* 0x000fc00000000000 */
[----:B------:R-:W-:-:S00]  /*1350*/  NOP ;  /* 0x0000000000007918 */ /* 0x000fc00000000000 */
[----:B------:R-:W-:-:S00]  /*1360*/  NOP ;  /* 0x0000000000007918 */ /* 0x000fc00000000000 */
[----:B------:R-:W-:-:S00]  /*1370*/  NOP ;  /* 0x0000000000007918 */ /* 0x000fc00000000000 */
.L_x_25:


//--------------------- .text._Z11gauss_solveiPfS_i --------------------------
	.section	.text._Z11gauss_solveiPfS_i,"ax",@progbits
	.align	128
        .global         _Z11gauss_solveiPfS_i
        .type           _Z11gauss_solveiPfS_i,@function
        .size           _Z11gauss_solveiPfS_i,(.L_x_24 - _Z11gauss_solveiPfS_i)
        .other          _Z11gauss_solveiPfS_i,@"STO_CUDA_ENTRY STV_DEFAULT"
_Z11gauss_solveiPfS_i:
.text._Z11gauss_solveiPfS_i:
[----:B------:R-:W-:Y:S01]  /*0000*/  LDC R1, c[0x0][0x37c] ;  /* 0x0000df00ff017b82 */ /* 0x000fe20000000800 */
[----:B------:R-:W0:Y:S07]  /*0010*/  S2R R4, SR_TID.X ;  /* 0x0000000000047919 */ /* 0x000e2e0000002100 */
[----:B------:R-:W0:Y:S01]  /*0020*/  LDC R3, c[0x0][0x360] ;  /* 0x0000d800ff037b82 */ /* 0x000e220000000800 */
[----:B------:R-:W1:Y:S01]  /*0030*/  LDCU UR6, c[0x0][0x398] ;  /* 0x00007300ff0677ac */ /* 0x000e620008000800 */
[----:B------:R-:W2:Y:S06]  /*0040*/  S2R R6, SR_TID.Y ;  /* 0x0000000000067919 */ /* 0x000eac0000002200 */
[----:B------:R-:W0:Y:S08]  /*0050*/  S2UR UR4, SR_CTAID.X ;  /* 0x00000000000479c3 */ /* 0x000e300000002500 */
[----:B------:R-:W2:Y:S08]  /*0060*/  S2UR UR5, SR_CTAID.Y ;  /* 0x00000000000579c3 */ /* 0x000eb00000002600 */
[----:B------:R-:W2:Y:S08]  /*0070*/  LDC R5, c[0x0][0x364] ;  /* 0x0000d900ff057b82 */ /* 0x000eb00000000800 */
[----:B------:R-:W3:Y:S01]  /*0080*/  LDC R7, c[0x0][0x380] ;  /* 0x0000e000ff077b82 */ /* 0x000ee20000000800 */
[----:B0-----:R-:W-:-:S05]  /*0090*/  IMAD R2, R3, UR4, R4 ;  /* 0x0000000403027c24 */ /* 0x001fca000f8e0204 */
[----:B-1----:R-:W-:Y:S01]  /*00a0*/  ISETP.GE.AND P0, PT, R2, UR6, PT ;  /* 0x0000000602007c0c */ /* 0x002fe2000bf06270 */
[----:B--2---:R-:W-:-:S05]  /*00b0*/  IMAD R5, R5, UR5, R6 ;  /* 0x0000000505057c24 */ /* 0x004fca000f8e0206 */
[C---:B------:R-:W-:Y:S02]  /*00c0*/  ISETP.GE.AND P1, PT, R5.reuse, UR6, PT ;  /* 0x0000000605007c0c */ /* 0x040fe4000bf26270 */
[-C--:B---3--:R-:W-:Y:S02]  /*00d0*/  ISETP.LE.OR P0, PT, R2, R7.reuse, P0 ;  /* 0x000000070200720c */ /* 0x088fe40000703670 */
[----:B------:R-:W-:-:S04]  /*00e0*/  ISETP.LT.OR P1, PT, R5, R7, P1 ;  /* 0x000000070500720c */ /* 0x000fc80000f21670 */
[----:B------:R-:W-:-:S13]  /*00f0*/  PLOP3.LUT P0, PT, P0, P1, PT, 0xf8, 0x8f ;  /* 0x00000000008f781c */ /* 0x000fda0000703f70 */
[----:B------:R-:W-:Y:S05]  /*0100*/  @P0 EXIT ;  /* 0x000000000000094d */ /* 0x000fea0003800000 */
[----:B------:R-:W0:Y:S01]  /*0110*/  LDC.64 R8, c[0x0][0x388] ;  /* 0x0000e200ff087b82 */ /* 0x000e220000000a00 */
[----:B------:R-:W1:Y:S01]  /*0120*/  LDCU.64 UR8, c[0x0][0x358] ;  /* 0x00006b00ff0877ac */ /* 0x000e620008000a00 */
[--C-:B------:R-:W-:Y:S02]  /*0130*/  IMAD R11, R7, UR6, R7.reuse ;  /* 0x00000006070b7c24 */ /* 0x100fe4000f8e0207 */
[----:B------:R-:W-:Y:S02]  /*0140*/  IMAD R3, R2, UR6, R7 ;  /* 0x0000000602037c24 */ /* 0x000fe4000f8e0207 */
[----:B0-----:R-:W-:-:S06]  /*0150*/  IMAD.WIDE R10, R11, 0x4, R8 ;  /* 0x000000040b0a7825 */ /* 0x001fcc00078e0208 */
[----:B-1----:R-:W2:Y:S01]  /*0160*/  LDG.E R11, desc[UR8][R10.64] ;  /* 0x000000080a0b7981 */ /* 0x002ea2000c1e1900 */
[----:B------:R-:W-:-:S05]  /*0170*/  IMAD.WIDE R8, R3, 0x4, R8 ;  /* 0x0000000403087825 */ /* 0x000fca00078e0208 */
[----:B------:R-:W3:Y:S01]  /*0180*/  LDG.E R0, desc[UR8][R8.64] ;  /* 0x0000000808007981 */ /* 0x000ee2000c1e1900 */
[----:B------:R-:W-:Y:S01]  /*0190*/  BSSY.RECONVERGENT B0, `(.L_x_10) ;  /* 0x000000c000007945 */ /* 0x000fe20003800200 */
[----:B--2---:R-:W0:Y:S08]  /*01a0*/  MUFU.RCP R12, R11 ;  /* 0x0000000b000c7308 */ /* 0x004e300000001000 */
[----:B---3--:R-:W1:Y:S01]  /*01b0*/  FCHK P0, R0, R11 ;  /* 0x0000000b00007302 */ /* 0x008e620000000000 */
[----:B0-----:R-:W-:-:S04]  /*01c0*/  FFMA R3, -R11, R12, 1 ;  /* 0x3f8000000b037423 */ /* 0x001fc8000000010c */
[----:B------:R-:W-:-:S04]  /*01d0*/  FFMA R3, R12, R3, R12 ;  /* 0x000000030c037223 */ /* 0x000fc8000000000c */
[----:B------:R-:W-:-:S04]  /*01e0*/  FFMA R12, R0, R3, RZ ;  /* 0x00000003000c7223 */ /* 0x000fc800000000ff */
[----:B------:R-:W-:-:S04]  /*01f0*/  FFMA R7, -R11, R12, R0 ;  /* 0x0000000c0b077223 */ /* 0x000fc80000000100 */
[----:B------:R-:W-:Y:S01]  /*0200*/  FFMA R3, R3, R7, R12 ;  /* 0x0000000703037223 */ /* 0x000fe2000000000c */
[----:B-1----:R-:W-:Y:S06]  /*0210*/  @!P0 BRA `(.L_x_11) ;  /* 0x00000000000c8947 */ /* 0x002fec0003800000 */
[----:B------:R-:W-:-:S07]  /*0220*/  MOV R8, 0x240 ;  /* 0x0000024000087802 */ /* 0x000fce0000000f00 */
[----:B------:R-:W-:Y:S05]  /*0230*/  CALL.REL.NOINC `($__internal_0_$__cuda_sm3x_div_rn_noftz_f32_slowpath) ;  /* 0x0000000000907944 */ /* 0x000fea0003c00000 */
[----:B------:R-:W-:-:S07]  /*0240*/  IMAD.MOV.U32 R3, RZ, RZ, R0 ;  /* 0x000000ffff037224 */ /* 0x000fce00078e0000 */
.L_x_11:
[----:B------:R-:W-:Y:S05]  /*0250*/  BSYNC.RECONVERGENT B0 ;  /* 0x0000000000007941 */ /* 0x000fea0003800200 */
.L_x_10:
[----:B------:R-:W0:Y:S01]  /*0260*/  LDC R12, c[0x0][0x380] ;  /* 0x0000e000ff0c7b82 */ /* 0x000e220000000800 */
[----:B------:R-:W0:Y:S07]  /*0270*/  LDCU UR7, c[0x0][0x398] ;  /* 0x00007300ff0777ac */ /* 0x000e2e0008000800 */
[----:B------:R-:W1:Y:S01]  /*0280*/  LDC.64 R10, c[0x0][0x388] ;  /* 0x0000e200ff0a7b82 */ /* 0x000e620000000a00 */
[----:B0-----:R-:W-:-:S04]  /*0290*/  IMAD R9, R12, UR7, R5 ;  /* 0x000000070c097c24 */ /* 0x001fc8000f8e0205 */
[----:B-1----:R-:W-:-:S06]  /*02a0*/  IMAD.WIDE R8, R9, 0x4, R10 ;  /* 0x0000000409087825 */ /* 0x002fcc00078e020a */
[----:B------:R-:W2:Y:S01]  /*02b0*/  LDG.E R8, desc[UR8][R8.64] ;  /* 0x0000000808087981 */ /* 0x000ea2000c1e1900 */
[----:B------:R-:W0:Y:S01]  /*02c0*/  S2UR UR6, SR_CgaCtaId ;  /* 0x00000000000679c3 */ /* 0x000e220000008800 */
[----:B------:R-:W-:Y:S01]  /*02d0*/  UMOV UR4, 0x400 ;  /* 0x0000040000047882 */ /* 0x000fe20000000000 */
[----:B------:R-:W-:Y:S01]  /*02e0*/  IMAD R7, R2, UR7, R5 ;  /* 0x0000000702077c24 */ /* 0x000fe2000f8e0205 */
[----:B------:R-:W-:Y:S02]  /*02f0*/  UIADD3 UR5, UPT, UPT, UR4, 0x80, URZ ;  /* 0x0000008004057890 */ /* 0x000fe4000fffe0ff */
[----:B0-----:R-:W-:Y:S02]  /*0300*/  ULEA UR4, UR6, UR4, 0x18 ;  /* 0x0000000406047291 */ /* 0x001fe4000f8ec0ff */
[----:B------:R-:W-:-:S04]  /*0310*/  ULEA UR5, UR6, UR5, 0x18 ;  /* 0x0000000506057291 */ /* 0x000fc8000f8ec0ff */
[----:B------:R-:W-:Y:S02]  /*0320*/  LEA R4, R4, UR4, 0x2 ;  /* 0x0000000404047c11 */ /* 0x000fe4000f8e10ff */
[----:B------:R-:W-:Y:S01]  /*0330*/  LEA R13, R6, UR5, 0x2 ;  /* 0x00000005060d7c11 */ /* 0x000fe2000f8e10ff */
[----:B------:R-:W-:Y:S02]  /*0340*/  IMAD.WIDE R6, R7, 0x4, R10 ;  /* 0x0000000407067825 */ /* 0x000fe400078e020a */
[----:B------:R-:W-:Y:S04]  /*0350*/  STS [R4], R3 ;  /* 0x0000000304007388 */ /* 0x000fe80000000800 */
[----:B--2---:R-:W-:Y:S01]  /*0360*/  STS [R13], R8 ;  /* 0x000000080d007388 */ /* 0x004fe20000000800 */
[----:B------:R-:W-:Y:S06]  /*0370*/  BAR.SYNC.DEFER_BLOCKING 0x0 ;  /* 0x0000000000007b1d */ /* 0x000fec0000010000 */
[----:B------:R-:W2:Y:S01]  /*0380*/  LDG.E R11, desc[UR8][R6.64] ;  /* 0x00000008060b7981 */ /* 0x000ea2000c1e1900 */
[----:B------:R-:W-:-:S03]  /*0390*/  UIADD3 UR4, UPT, UPT, UR7, -0x1, URZ ;  /* 0xffffffff07047890 */ /* 0x000fc6000fffe0ff */
[----:B------:R-:W-:Y:S03]  /*03a0*/  LDS R0, [R4] ;  /* 0x0000000004007984 */ /* 0x000fe60000000800 */
[----:B------:R-:W-:Y:S01]  /*03b0*/  ISETP.NE.AND P0, PT, R5, UR4, PT ;  /* 0x0000000405007c0c */ /* 0x000fe2000bf05270 */
[----:B------:R-:W2:Y:S02]  /*03c0*/  LDS R9, [R13] ;  /* 0x000000000d097984 */ /* 0x000ea40000000800 */
[----:B--2---:R-:W-:-:S05]  /*03d0*/  FFMA R9, -R0, R9, R11 ;  /* 0x0000000900097223 */ /* 0x004fca000000010b */
[----:B------:R0:W-:Y:S05]  /*03e0*/  STG.E desc[UR8][R6.64], R9 ;  /* 0x0000000906007986 */ /* 0x0001ea000c101908 */
[----:B------:R-:W-:Y:S05]  /*03f0*/  @P0 EXIT ;  /* 0x000000000000094d */ /* 0x000fea0003800000 */
[----:B0-----:R-:W0:Y:S02]  /*0400*/  LDC.64 R6, c[0x0][0x390] ;  /* 0x0000e400ff067b82 */ /* 0x001e240000000a00 */
[----:B0-----:R-:W-:-:S04]  /*0410*/  IMAD.WIDE R4, R12, 0x4, R6 ;  /* 0x000000040c047825 */ /* 0x001fc800078e0206 */
[----:B------:R-:W-:Y:S02]  /*0420*/  IMAD.WIDE R2, R2, 0x4, R6 ;  /* 0x0000000402027825 */ /* 0x000fe400078e0206 */
[----:B------:R-:W2:Y:S04]  /*0430*/  LDG.E R5, desc[UR8][R4.64] ;  /* 0x0000000804057981 */ /* 0x000ea8000c1e1900 */
[----:B------:R-:W2:Y:S02]  /*0440*/  LDG.E R7, desc[UR8][R2.64] ;  /* 0x0000000802077981 */ /* 0x000ea4000c1e1900 */
[----:B--2---:R-:W-:-:S05]  /*0450*/  FFMA R7, -R0, R5, R7 ;  /* 0x0000000500077223 */ /* 0x004fca0000000107 */
[----:B------:R-:W-:Y:S01]  /*0460*/  STG.E desc[UR8][R2.64], R7 ;  /* 0x0000000702007986 */ /* 0x000fe2000c101908 */
[----:B------:R-:W-:Y:S05]  /*0470*/  EXIT ;  /* 0x000000000000794d */ /* 0x000fea0003800000 */
        .weak           $__internal_0_$__cuda_sm3x_div_rn_noftz_f32_slowpath
        .type           $__internal_0_$__cuda_sm3x_div_rn_noftz_f32_slowpath,@function
        .size           $__internal_0_$__cuda_sm3x_div_rn_noftz_f32_slowpath,(.L_x_24 - $__internal_0_$__cuda_sm3x_div_rn_noftz_f32_slowpath)
$__internal_0_$__cuda_sm3x_div_rn_noftz_f32_slowpath:
[----:B------:R-:W-:Y:S01]  /*0480*/  SHF.R.U32.HI R9, RZ, 0x17, R11 ;  /* 0x00000017ff097819 */ /* 0x000fe2000001160b */
[----:B------:R-:W-:Y:S01]  /*0490*/  BSSY.RECONVERGENT B1, `(.L_x_12) ;  /* 0x0000064000017945 */ /* 0x000fe20003800200 */
[--C-:B------:R-:W-:Y:S01]  /*04a0*/  SHF.R.U32.HI R3, RZ, 0x17, R0.reuse ;  /* 0x00000017ff037819 */ /* 0x100fe20000011600 */
[----:B------:R-:W-:Y:S01]  /*04b0*/  IMAD.MOV.U32 R12, RZ, RZ, R0 ;  /* 0x000000ffff0c7224 */ /* 0x000fe200078e0000 */
[----:B------:R-:W-:Y:S02]  /*04c0*/  LOP3.LUT R9, R9, 0xff, RZ, 0xc0, !PT ;  /* 0x000000ff09097812 */ /* 0x000fe400078ec0ff */
[----:B------:R-:W-:-:S03]  /*04d0*/  LOP3.LUT R10, R3, 0xff, RZ, 0xc0, !PT ;  /* 0x000000ff030a7812 */ /* 0x000fc600078ec0ff */
[----:B------:R-:W-:Y:S02]  /*04e0*/  VIADD R14, R9, 0xffffffff ;  /* 0xffffffff090e7836 */ /* 0x000fe40000000000 */
[----:B------:R-:W-:-:S03]  /*04f0*/  VIADD R13, R10, 0xffffffff ;  /* 0xffffffff0a0d7836 */ /* 0x000fc60000000000 */
[----:B------:R-:W-:-:S04]  /*0500*/  ISETP.GT.U32.AND P0, PT, R14, 0xfd, PT ;  /* 0x000000fd0e00780c */ /* 0x000fc80003f04070 */
[----:B------:R-:W-:-:S13]  /*0510*/  ISETP.GT.U32.OR P0, PT, R13, 0xfd, P0 ;  /* 0x000000fd0d00780c */ /* 0x000fda0000704470 */
[----:B------:R-:W-:Y:S01]  /*0520*/  @!P0 IMAD.MOV.U32 R7, RZ, RZ, RZ ;  /* 0x000000ffff078224 */ /* 0x000fe200078e00ff */
[----:B------:R-:W-:Y:S06]  /*0530*/  @!P0 BRA `(.L_x_13) ;  /* 0x0000000000608947 */ /* 0x000fec0003800000 */
[----:B------:R-:W-:Y:S01]  /*0540*/  FSETP.GTU.FTZ.AND P0, PT, |R0|, +INF , PT ;  /* 0x7f8000000000780b */ /* 0x000fe20003f1c200 */
[----:B------:R-:W-:Y:S01]  /*0550*/  IMAD.MOV.U32 R3, RZ, RZ, R11 ;  /* 0x000000ffff037224 */ /* 0x000fe200078e000b */
[----:B------:R-:W-:-:S04]  /*0560*/  FSETP.GTU.FTZ.AND P1, PT, |R11|, +INF , PT ;  /* 0x7f8000000b00780b */ /* 0x000fc80003f3c200 */
[----:B------:R-:W-:-:S13]  /*0570*/  PLOP3.LUT P0, PT, P0, P1, PT, 0xf8, 0x8f ;  /* 0x00000000008f781c */ /* 0x000fda0000703f70 */
[----:B------:R-:W-:Y:S05]  /*0580*/  @P0 BRA `(.L_x_14) ;  /* 0x00000004004c0947 */ /* 0x000fea0003800000 */
[----:B------:R-:W-:-:S13]  /*0590*/  LOP3.LUT P0, RZ, R11, 0x7fffffff, R12, 0xc8, !PT ;  /* 0x7fffffff0bff7812 */ /* 0x000fda000780c80c */
[----:B------:R-:W-:Y:S05]  /*05a0*/  @!P0 BRA `(.L_x_15) ;  /* 0x00000004003c8947 */ /* 0x000fea0003800000 */
[C---:B------:R-:W-:Y:S02]  /*05b0*/  FSETP.NEU.FTZ.AND P2, PT, |R0|.reuse, +INF , PT ;  /* 0x7f8000000000780b */ /* 0x040fe40003f5d200 */
[----:B------:R-:W-:Y:S02]  /*05c0*/  FSETP.NEU.FTZ.AND P1, PT, |R3|, +INF , PT ;  /* 0x7f8000000300780b */ /* 0x000fe40003f3d200 */
[----:B------:R-:W-:-:S11]  /*05d0*/  FSETP.NEU.FTZ.AND P0, PT, |R0|, +INF , PT ;  /* 0x7f8000000000780b */ /* 0x000fd60003f1d200 */
[----:B------:R-:W-:Y:S05]  /*05e0*/  @!P1 BRA !P2, `(.L_x_15) ;  /* 0x00000004002c9947 */ /* 0x000fea0005000000 */
[----:B------:R-:W-:-:S04]  /*05f0*/  LOP3.LUT P2, RZ, R12, 0x7fffffff, RZ, 0xc0, !PT ;  /* 0x7fffffff0cff7812 */ /* 0x000fc8000784c0ff */
[----:B------:R-:W-:-:S13]  /*0600*/  PLOP3.LUT P1, PT, P1, P2, PT, 0x2f, 0xf2 ;  /* 0x0000000000f2781c */ /* 0x000fda0000f24577 */
[----:B------:R-:W-:Y:S05]  /*0610*/  @P1 BRA `(.L_x_16) ;  /* 0x0000000400181947 */ /* 0x000fea0003800000 */
[----:B------:R-:W-:-:S04]  /*0620*/  LOP3.LUT P1, RZ, R11, 0x7fffffff, RZ, 0xc0, !PT ;  /* 0x7fffffff0bff7812 */ /* 0x000fc8000782c0ff */
[----:B------:R-:W-:-:S13]  /*0630*/  PLOP3.LUT P0, PT, P0, P1, PT, 0x2f, 0xf2 ;  /* 0x0000000000f2781c */ /* 0x000fda0000702577 */
[----:B------:R-:W-:Y:S05]  /*0640*/  @P0 BRA `(.L_x_17) ;  /* 0x0000000400000947 */ /* 0x000fea0003800000 */
[----:B------:R-:W-:Y:S02]  /*0650*/  ISETP.GE.AND P0, PT, R13, RZ, PT ;  /* 0x000000ff0d00720c */ /* 0x000fe40003f06270 */
[----:B------:R-:W-:-:S11]  /*0660*/  ISETP.GE.AND P1, PT, R14, RZ, PT ;  /* 0x000000ff0e00720c */ /* 0x000fd60003f26270 */
[----:B------:R-:W-:Y:S02]  /*0670*/  @P0 IMAD.MOV.U32 R7, RZ, RZ, RZ ;  /* 0x000000ffff070224 */ /* 0x000fe400078e00ff */
[----:B------:R-:W-:Y:S01]  /*0680*/  @!P0 FFMA R12, R0, 1.84467440737095516160e+19, RZ ;  /* 0x5f800000000c8823 */ /* 0x000fe200000000ff */
[----:B------:R-:W-:Y:S02]  /*0690*/  @!P0 IMAD.MOV.U32 R7, RZ, RZ, -0x40 ;  /* 0xffffffc0ff078424 */ /* 0x000fe400078e00ff */
[----:B------:R-:W-:Y:S02]  /*06a0*/  @!P1 FFMA R11, R3, 1.84467440737095516160e+19, RZ ;  /* 0x5f800000030b9823 */ /* 0x000fe400000000ff */
[----:B------:R-:W-:-:S07]  /*06b0*/  @!P1 VIADD R7, R7, 0x40 ;  /* 0x0000004007079836 */ /* 0x000fce0000000000 */
.L_x_13:
[----:B------:R-:W-:Y:S01]  /*06c0*/  LEA R0, R9, 0xc0800000, 0x17 ;  /* 0xc080000009007811 */ /* 0x000fe200078eb8ff */
[----:B------:R-:W-:Y:S01]  /*06d0*/  VIADD R10, R10, 0xffffff81 ;  /* 0xffffff810a0a7836 */ /* 0x000fe20000000000 */
[----:B------:R-:W-:Y:S03]  /*06e0*/  BSSY.RECONVERGENT B2, `(.L_x_18) ;  /* 0x0000035000027945 */ /* 0x000fe60003800200 */
[----:B------:R-:W-:Y:S02]  /*06f0*/  IMAD.IADD R11, R11, 0x1, -R0 ;  /* 0x000000010b0b7824 */ /* 0x000fe400078e0a00 */
[C---:B------:R-:W-:Y:S01]  /*0700*/  IMAD R0, R10.reuse, -0x800000, R12 ;  /* 0xff8000000a007824 */ /* 0x040fe200078e020c */
[----:B------:R-:W-:Y:S01]  /*0710*/  IADD3 R10, PT, PT, R10, 0x7f, -R9 ;  /* 0x0000007f0a0a7810 */ /* 0x000fe20007ffe809 */
[----:B------:R-:W0:Y:S01]  /*0720*/  MUFU.RCP R3, R11 ;  /* 0x0000000b00037308 */ /* 0x000e220000001000 */
[----:B------:R-:W-:-:S03]  /*0730*/  FADD.FTZ R13, -R11, -RZ ;  /* 0x800000ff0b0d7221 */ /* 0x000fc60000010100 */
[----:B------:R-:W-:Y:S02]  /*0740*/  IMAD.IADD R10, R10, 0x1, R7 ;  /* 0x000000010a0a7824 */ /* 0x000fe400078e0207 */
[----:B0-----:R-:W-:-:S04]  /*0750*/  FFMA R14, R3, R13, 1 ;  /* 0x3f800000030e7423 */ /* 0x001fc8000000000d */
[----:B------:R-:W-:-:S04]  /*0760*/  FFMA R14, R3, R14, R3 ;  /* 0x0000000e030e7223 */ /* 0x000fc80000000003 */
[----:B------:R-:W-:-:S04]  /*0770*/  FFMA R3, R0, R14, RZ ;  /* 0x0000000e00037223 */ /* 0x000fc800000000ff */
[----:B------:R-:W-:-:S04]  /*0780*/  FFMA R12, R13, R3, R0 ;  /* 0x000000030d0c7223 */ /* 0x000fc80000000000 */
[----:B------:R-:W-:-:S04]  /*0790*/  FFMA R15, R14, R12, R3 ;  /* 0x0000000c0e0f7223 */ /* 0x000fc80000000003 */
[----:B------:R-:W-:-:S04]  /*07a0*/  FFMA R12, R13, R15, R0 ;  /* 0x0000000f0d0c7223 */ /* 0x000fc80000000000 */
[----:B------:R-:W-:-:S05]  /*07b0*/  FFMA R0, R14, R12, R15 ;  /* 0x0000000c0e007223 */ /* 0x000fca000000000f */
[----:B------:R-:W-:-:S04]  /*07c0*/  SHF.R.U32.HI R3, RZ, 0x17, R0 ;  /* 0x00000017ff037819 */ /* 0x000fc80000011600 */
[----:B------:R-:W-:-:S05]  /*07d0*/  LOP3.LUT R3, R3, 0xff, RZ, 0xc0, !PT ;  /* 0x000000ff03037812 */ /* 0x000fca00078ec0ff */
[----:B------:R-:W-:-:S04]  /*07e0*/  IMAD.IADD R9, R3, 0x1, R10 ;  /* 0x0000000103097824 */ /* 0x000fc800078e020a */
[----:B------:R-:W-:-:S05]  /*07f0*/  VIADD R3, R9, 0xffffffff ;  /* 0xffffffff09037836 */ /* 0x000fca0000000000 */
[----:B------:R-:W-:-:S13]  /*0800*/  ISETP.GE.U32.AND P0, PT, R3, 0xfe, PT ;  /* 0x000000fe0300780c */ /* 0x000fda0003f06070 */
[----:B------:R-:W-:Y:S05]  /*0810*/  @!P0 BRA `(.L_x_19) ;  /* 0x0000000000808947 */ /* 0x000fea0003800000 */
[----:B------:R-:W-:-:S13]  /*0820*/  ISETP.GT.AND P0, PT, R9, 0xfe, PT ;  /* 0x000000fe0900780c */ /* 0x000fda0003f04270 */
[----:B------:R-:W-:Y:S05]  /*0830*/  @P0 BRA `(.L_x_20) ;  /* 0x00000000006c0947 */ /* 0x000fea0003800000 */
[----:B------:R-:W-:-:S13]  /*0840*/  ISETP.GE.AND P0, PT, R9, 0x1, PT ;  /* 0x000000010900780c */ /* 0x000fda0003f06270 */
[----:B------:R-:W-:Y:S05]  /*0850*/  @P0 BRA `(.L_x_21) ;  /* 0x0000000000740947 */ /* 0x000fea0003800000 */
[----:B------:R-:W-:Y:S02]  /*0860*/  ISETP.GE.AND P0, PT, R9, -0x18, PT ;  /* 0xffffffe80900780c */ /* 0x000fe40003f06270 */
[----:B------:R-:W-:-:S11]  /*0870*/  LOP3.LUT R0, R0, 0x80000000, RZ, 0xc0, !PT ;  /* 0x8000000000007812 */ /* 0x000fd600078ec0ff */
[----:B------:R-:W-:Y:S05]  /*0880*/  @!P0 BRA `(.L_x_21) ;  /* 0x0000000000688947 */ /* 0x000fea0003800000 */
[CCC-:B------:R-:W-:Y:S01]  /*0890*/  FFMA.RZ R3, R14.reuse, R12.reuse, R15.reuse ;  /* 0x0000000c0e037223 */ /* 0x1c0fe2000000c00f */
[CCC-:B------:R-:W-:Y:S01]  /*08a0*/  FFMA.RM R10, R14.reuse, R12.reuse, R15.reuse ;  /* 0x0000000c0e0a7223 */ /* 0x1c0fe2000000400f */
[C---:B------:R-:W-:Y:S02]  /*08b0*/  ISETP.NE.AND P2, PT, R9.reuse, RZ, PT ;  /* 0x000000ff0900720c */ /* 0x040fe40003f45270 */
[----:B------:R-:W-:Y:S02]  /*08c0*/  ISETP.NE.AND P1, PT, R9, RZ, PT ;  /* 0x000000ff0900720c */ /* 0x000fe40003f25270 */
[----:B------:R-:W-:Y:S01]  /*08d0*/  LOP3.LUT R7, R3, 0x7fffff, RZ, 0xc0, !PT ;  /* 0x007fffff03077812 */ /* 0x000fe200078ec0ff */
[----:B------:R-:W-:Y:S01]  /*08e0*/  FFMA.RP R3, R14, R12, R15 ;  /* 0x0000000c0e037223 */ /* 0x000fe2000000800f */
[----:B------:R-:W-:Y:S02]  /*08f0*/  VIADD R12, R9, 0x20 ;  /* 0x00000020090c7836 */ /* 0x000fe40000000000 */
[----:B------:R-:W-:Y:S01]  /*0900*/  LOP3.LUT R7, R7, 0x800000, RZ, 0xfc, !PT ;  /* 0x0080000007077812 */ /* 0x000fe200078efcff */
[----:B------:R-:W-:Y:S01]  /*0910*/  IMAD.MOV R9, RZ, RZ, -R9 ;  /* 0x000000ffff097224 */ /* 0x000fe200078e0a09 */
[----:B------:R-:W-:-:S02]  /*0920*/  FSETP.NEU.FTZ.AND P0, PT, R3, R10, PT ;  /* 0x0000000a0300720b */ /* 0x000fc40003f1d000 */
[----:B------:R-:W-:Y:S02]  /*0930*/  SHF.L.U32 R12, R7, R12, RZ ;  /* 0x0000000c070c7219 */ /* 0x000fe400000006ff */
[----:B------:R-:W-:Y:S02]  /*0940*/  SEL R10, R9, RZ, P2 ;  /* 0x000000ff090a7207 */ /* 0x000fe40001000000 */
[----:B------:R-:W-:Y:S02]  /*0950*/  ISETP.NE.AND P1, PT, R12, RZ, P1 ;  /* 0x000000ff0c00720c */ /* 0x000fe40000f25270 */
[----:B------:R-:W-:Y:S02]  /*0960*/  SHF.R.U32.HI R10, RZ, R10, R7 ;  /* 0x0000000aff0a7219 */ /* 0x000fe40000011607 */
[----:B------:R-:W-:Y:S02]  /*0970*/  PLOP3.LUT P0, PT, P0, P1, PT, 0xf8, 0x8f ;  /* 0x00000000008f781c */ /* 0x000fe40000703f70 */
[----:B------:R-:W-:-:S02]  /*0980*/  SHF.R.U32.HI R12, RZ, 0x1, R10 ;  /* 0x00000001ff0c7819 */ /* 0x000fc4000001160a */
[----:B------:R-:W-:-:S04]  /*0990*/  SEL R3, RZ, 0x1, !P0 ;  /* 0x00000001ff037807 */ /* 0x000fc80004000000 */
[----:B------:R-:W-:-:S04]  /*09a0*/  LOP3.LUT R3, R3, 0x1, R12, 0xf8, !PT ;  /* 0x0000000103037812 */ /* 0x000fc800078ef80c */
[----:B------:R-:W-:-:S05]  /*09b0*/  LOP3.LUT R3, R3, R10, RZ, 0xc0, !PT ;  /* 0x0000000a03037212 */ /* 0x000fca00078ec0ff */
[----:B------:R-:W-:-:S05]  /*09c0*/  IMAD.IADD R3, R12, 0x1, R3 ;  /* 0x000000010c037824 */ /* 0x000fca00078e0203 */
[----:B------:R-:W-:Y:S01]  /*09d0*/  LOP3.LUT R0, R3, R0, RZ, 0xfc, !PT ;  /* 0x0000000003007212 */ /* 0x000fe200078efcff */
[----:B------:R-:W-:Y:S06]  /*09e0*/  BRA `(.L_x_21) ;  /* 0x0000000000107947 */ /* 0x000fec0003800000 */
.L_x_20:
[----:B------:R-:W-:-:S04]  /*09f0*/  LOP3.LUT R0, R0, 0x80000000, RZ, 0xc0, !PT ;  /* 0x8000000000007812 */ /* 0x000fc800078ec0ff */
[----:B------:R-:W-:Y:S01]  /*0a00*/  LOP3.LUT R0, R0, 0x7f800000, RZ, 0xfc, !PT ;  /* 0x7f80000000007812 */ /* 0x000fe200078efcff */
[----:B------:R-:W-:Y:S06]  /*0a10*/  BRA `(.L_x_21) ;  /* 0x0000000000047947 */ /* 0x000fec0003800000 */
.L_x_19:
[----:B------:R-:W-:-:S07]  /*0a20*/  IMAD R0, R10, 0x800000, R0 ;  /* 0x008000000a007824 */ /* 0x000fce00078e0200 */
.L_x_21:
[----:B------:R-:W-:Y:S05]  /*0a30*/  BSYNC.RECONVERGENT B2 ;  /* 0x0000000000027941 */ /* 0x000fea0003800200 */
.L_x_18:
[----:B------:R-:W-:Y:S05]  /*0a40*/  BRA `(.L_x_22) ;  /* 0x0000000000207947 */ /* 0x000fea0003800000 */
.L_x_17:
[----:B------:R-:W-:-:S04]  /*0a50*/  LOP3.LUT R0, R11, 0x80000000, R12, 0x48, !PT ;  /* 0x800000000b007812 */ /* 0x000fc800078e480c */
[----:B------:R-:W-:Y:S01]  /*0a60*/  LOP3.LUT R0, R0, 0x7f800000, RZ, 0xfc, !PT ;  /* 0x7f80000000007812 */ /* 0x000fe200078efcff */
[----:B------:R-:W-:Y:S06]  /*0a70*/  BRA `(.L_x_22) ;  /* 0x0000000000147947 */ /* 0x000fec0003800000 */
.L_x_16:
[----:B------:R-:W-:Y:S01]  /*0a80*/  LOP3.LUT R0, R11, 0x80000000, R12, 0x48, !PT ;  /* 0x800000000b007812 */ /* 0x000fe200078e480c */
[----:B------:R-:W-:Y:S06]  /*0a90*/  BRA `(.L_x_22) ;  /* 0x00000000000c7947 */ /* 0x000fec0003800000 */
.L_x_15:
[----:B------:R-:W0:Y:S01]  /*0aa0*/  MUFU.RSQ R0, -QNAN ;  /* 0xffc0000000007908 */ /* 0x000e220000001400 */
[----:B------:R-:W-:Y:S05]  /*0ab0*/  BRA `(.L_x_22) ;  /* 0x0000000000047947 */ /* 0x000fea0003800000 */
.L_x_14:
[----:B------:R-:W-:-:S07]  /*0ac0*/  FADD.FTZ R0, R0, R3 ;  /* 0x0000000300007221 */ /* 0x000fce0000010000 */
.L_x_22:
[----:B------:R-:W-:Y:S05]  /*0ad0*/  BSYNC.RECONVERGENT B1 ;  /* 0x0000000000017941 */ /* 0x000fea0003800200 */
.L_x_12:
[----:B------:R-:W-:-:S04]  /*0ae0*/  IMAD.MOV.U32 R9, RZ, RZ, 0x0 ;  /* 0x00000000ff097424 */ /* 0x000fc800078e00ff */
[----:B0-----:R-:W-:Y:S05]  /*0af0*/  RET.REL.NODEC R8 `(_Z11gauss_solveiPfS_i) ;  /* 0xfffffff408407950 */ /* 0x001fea0003c3ffff */
.L_x_23:
        /* <DEDUP_REMOVED lines=16> */
.L_x_24:


//--------------------- .nv.shared.reserved.0     --------------------------
	.section	.nv.shared.reserved.0,"aw",@nobits
	.weak		__nv_reservedSMEM_offset_0_alias
	.size		__nv_reservedSMEM_offset_0_alias, 0, 64
	.other		__nv_reservedSMEM_offset_0_alias,@"STO_CUDA_RESERVED_SHARED STV_DEFAULT"
__nv_reservedSMEM_offset_0_alias:
	.zero		0
	.zero		64


//--------------------- .nv.shared._Z11gauss_solveiPfS_i --------------------------
	.section	.nv.shared._Z11gauss_solveiPfS_i,"aw",@nobits
	.sectionflags	@""
	.align	4
.nv.shared._Z11gauss_solveiPfS_i:
	.zero		1280


//--------------------- .nv.constant0._Z10part_pivotiPfS_i --------------------------
	.section	.nv.constant0._Z10part_pivotiPfS_i,"a",@progbits
	.sectionflags	@""
	.align	4
.nv.constant0._Z10part_pivotiPfS_i:
	.zero		924


//--------------------- .nv.constant0._Z11gauss_solveiPfS_i --------------------------
	.section	.nv.constant0._Z11gauss_solveiPfS_i,"a",@progbits
	.sectionflags	@""
	.align	4
.nv.constant0._Z11gauss_solveiPfS_i:
	.zero		924


//--------------------- SYMBOLS --------------------------

	.type		.nv.reservedSmem.offset0,@object
	.size		.nv.reservedSmem.offset0,0x4
	.type		.nv.reservedSmem.cap,@object
	.size		.nv.reservedSmem.cap,0x4
